//
// Generated by NVIDIA NVVM Compiler
//
// Compiler Build ID: CL-36424714
// Cuda compilation tools, release 13.0, V13.0.88
// Based on NVVM 20.0.0
//

.version 9.0
.target sm_100
.address_size 64

	// .globl	_Z6matMuliPfS_S_
.extern .shared .align 16 .b8 shared_memory_start_addr[];

.visible .entry _Z6matMuliPfS_S_(
	.param .u32 _Z6matMuliPfS_S__param_0,
	.param .u64 .ptr .align 1 _Z6matMuliPfS_S__param_1,
	.param .u64 .ptr .align 1 _Z6matMuliPfS_S__param_2,
	.param .u64 .ptr .align 1 _Z6matMuliPfS_S__param_3
)
.maxntid 1024
{
	.reg .pred 	%p<44>;
	.reg .b32 	%r<376>;
	.reg .b32 	%f<179>;
	.reg .b64 	%rd<106>;

	ld.param.u32 	%r27, [_Z6matMuliPfS_S__param_0];
	mov.u32 	%r28, %ctaid.x;
	shl.b32 	%r1, %r28, 7;
	mov.u32 	%r29, %tid.x;
	mov.u32 	%r30, %ntid.x;
	mov.u32 	%r31, %tid.y;
	mad.lo.s32 	%r2, %r30, %r31, %r29;
	setp.eq.s32 	%p1, %r27, 0;
	mov.f32 	%f123, 0f00000000;
	mov.f32 	%f124, %f123;
	mov.f32 	%f125, %f123;
	mov.f32 	%f126, %f123;
	mov.f32 	%f127, %f123;
	mov.f32 	%f128, %f123;
	mov.f32 	%f129, %f123;
	mov.f32 	%f130, %f123;
	mov.f32 	%f131, %f123;
	mov.f32 	%f132, %f123;
	mov.f32 	%f133, %f123;
	mov.f32 	%f134, %f123;
	mov.f32 	%f135, %f123;
	mov.f32 	%f136, %f123;
	mov.f32 	%f137, %f123;
	mov.f32 	%f138, %f123;
	@%p1 bra 	$L__BB0_21;
	ld.param.u64 	%rd103, [_Z6matMuliPfS_S__param_3];
	ld.param.u64 	%rd102, [_Z6matMuliPfS_S__param_2];
	ld.param.u32 	%r331, [_Z6matMuliPfS_S__param_0];
	cvta.to.global.u64 	%rd14, %rd102;
	mov.u32 	%r33, %ctaid.y;
	mul.lo.s32 	%r34, %r33, %r331;
	shl.b32 	%r35, %r34, 7;
	mul.wide.s32 	%rd15, %r35, 4;
	add.s64 	%rd104, %rd14, %rd15;
	and.b32  	%r36, %r2, 31;
	shr.u32 	%r37, %r2, 5;
	mad.lo.s32 	%r38, %r37, %r331, %r36;
	shl.b32 	%r39, %r331, 6;
	add.s32 	%r3, %r38, %r39;
	cvta.to.global.u64 	%rd16, %rd103;
	mul.wide.u32 	%rd17, %r1, 4;
	add.s64 	%rd105, %rd16, %rd17;
	mov.b32 	%r373, 0;
	mov.f32 	%f123, 0f00000000;
	mul.wide.u32 	%rd26, %r3, 4;
$L__BB0_2:
	ld.param.u32 	%r332, [_Z6matMuliPfS_S__param_0];
	mov.u32 	%r42, %tid.x;
	mad.lo.s32 	%r43, %r30, %r31, %r42;
	shr.u32 	%r45, %r43, 5;
	mov.u32 	%r46, %ctaid.y;
	shl.b32 	%r47, %r46, 7;
	add.s32 	%r48, %r45, %r47;
	setp.lt.s32 	%p2, %r48, %r332;
	and.b32  	%r49, %r43, 31;
	add.s32 	%r50, %r373, %r49;
	setp.lt.u32 	%p3, %r50, %r332;
	and.pred  	%p4, %p2, %p3;
	mov.f32 	%f155, 0f00000000;
	@%p4 bra 	$L__BB0_3;
	bra.uni 	$L__BB0_4;
$L__BB0_3:
	ld.param.u32 	%r333, [_Z6matMuliPfS_S__param_0];
	mov.u32 	%r51, %ntid.x;
	mov.u32 	%r52, %tid.y;
	mad.lo.s32 	%r54, %r51, %r52, %r42;
	shr.u32 	%r55, %r54, 5;
	and.b32  	%r56, %r54, 31;
	mad.lo.s32 	%r57, %r55, %r333, %r56;
	mul.wide.u32 	%rd18, %r57, 4;
	add.s64 	%rd19, %rd104, %rd18;
	ld.global.f32 	%f155, [%rd19];
$L__BB0_4:
	ld.param.u32 	%r334, [_Z6matMuliPfS_S__param_0];
	mov.u32 	%r58, %ntid.x;
	mov.u32 	%r59, %tid.y;
	mov.u32 	%r60, %tid.x;
	mad.lo.s32 	%r61, %r58, %r59, %r60;
	and.b32  	%r62, %r61, 127;
	mov.u32 	%r63, %ctaid.x;
	shl.b32 	%r64, %r63, 7;
	or.b32  	%r65, %r62, %r64;
	setp.ge.s32 	%p5, %r65, %r334;
	shl.b32 	%r67, %r61, 2;
	and.b32  	%r68, %r67, 16777212;
	mov.u32 	%r69, shared_memory_start_addr;
	add.s32 	%r70, %r69, %r68;
	st.shared.f32 	[%r70], %f155;
	shr.u32 	%r71, %r61, 7;
	add.s32 	%r72, %r71, %r373;
	setp.ge.u32 	%p6, %r72, %r334;
	mov.f32 	%f156, 0f00000000;
	or.pred  	%p7, %p6, %p5;
	@%p7 bra 	$L__BB0_6;
	ld.param.u32 	%r335, [_Z6matMuliPfS_S__param_0];
	mov.u32 	%r74, %tid.y;
	mov.u32 	%r75, %tid.x;
	mad.lo.s32 	%r76, %r58, %r74, %r75;
	shr.u32 	%r77, %r76, 7;
	and.b32  	%r78, %r76, 127;
	mad.lo.s32 	%r79, %r77, %r335, %r78;
	mul.wide.u32 	%rd20, %r79, 4;
	add.s64 	%rd21, %rd105, %rd20;
	ld.global.f32 	%f156, [%rd21];
$L__BB0_6:
	ld.param.u32 	%r336, [_Z6matMuliPfS_S__param_0];
	mov.u32 	%r80, %ntid.x;
	mov.u32 	%r81, %tid.y;
	mov.u32 	%r82, %tid.x;
	mad.lo.s32 	%r83, %r80, %r81, %r82;
	and.b32  	%r85, %r83, 31;
	add.s32 	%r86, %r373, %r85;
	setp.ge.u32 	%p8, %r86, %r336;
	shr.u32 	%r87, %r83, 5;
	mov.u32 	%r88, %ctaid.y;
	shl.b32 	%r89, %r88, 7;
	add.s32 	%r90, %r87, %r89;
	add.s32 	%r91, %r90, 32;
	setp.ge.s32 	%p9, %r91, %r336;
	shl.b32 	%r92, %r83, 2;
	and.b32  	%r93, %r92, 16777212;
	mov.u32 	%r94, shared_memory_start_addr;
	add.s32 	%r95, %r94, %r93;
	st.shared.f32 	[%r95+16384], %f156;
	mov.f32 	%f157, 0f00000000;
	or.pred  	%p10, %p9, %p8;
	@%p10 bra 	$L__BB0_8;
	ld.param.u32 	%r337, [_Z6matMuliPfS_S__param_0];
	shl.b32 	%r96, %r337, 5;
	mov.u32 	%r97, %ntid.x;
	mov.u32 	%r98, %tid.y;
	mov.u32 	%r99, %tid.x;
	mad.lo.s32 	%r100, %r97, %r98, %r99;
	shr.u32 	%r101, %r100, 5;
	and.b32  	%r102, %r100, 31;
	mad.lo.s32 	%r103, %r101, %r337, %r102;
	add.s32 	%r104, %r103, %r96;
	mul.wide.u32 	%rd22, %r104, 4;
	add.s64 	%rd23, %rd104, %rd22;
	ld.global.f32 	%f157, [%rd23];
$L__BB0_8:
	ld.param.u32 	%r338, [_Z6matMuliPfS_S__param_0];
	mov.u32 	%r105, %ntid.x;
	mov.u32 	%r106, %tid.y;
	mov.u32 	%r107, %tid.x;
	mad.lo.s32 	%r108, %r105, %r106, %r107;
	and.b32  	%r109, %r108, 127;
	mov.u32 	%r110, %ctaid.x;
	shl.b32 	%r111, %r110, 7;
	or.b32  	%r112, %r109, %r111;
	setp.ge.s32 	%p11, %r112, %r338;
	shl.b32 	%r114, %r108, 2;
	and.b32  	%r115, %r114, 16777212;
	mov.u32 	%r116, shared_memory_start_addr;
	add.s32 	%r117, %r116, %r115;
	st.shared.f32 	[%r117+4096], %f157;
	shr.u32 	%r118, %r108, 7;
	add.s32 	%r119, %r118, %r373;
	add.s32 	%r120, %r119, 8;
	setp.ge.u32 	%p12, %r120, %r338;
	mov.f32 	%f158, 0f00000000;
	or.pred  	%p13, %p12, %p11;
	@%p13 bra 	$L__BB0_10;
	ld.param.u32 	%r339, [_Z6matMuliPfS_S__param_0];
	shl.b32 	%r121, %r339, 3;
	mov.u32 	%r122, %ntid.x;
	mov.u32 	%r123, %tid.y;
	mov.u32 	%r124, %tid.x;
	mad.lo.s32 	%r125, %r122, %r123, %r124;
	shr.u32 	%r126, %r125, 7;
	and.b32  	%r127, %r125, 127;
	mad.lo.s32 	%r128, %r126, %r339, %r127;
	add.s32 	%r129, %r128, %r121;
	mul.wide.u32 	%rd24, %r129, 4;
	add.s64 	%rd25, %rd105, %rd24;
	ld.global.f32 	%f158, [%rd25];
$L__BB0_10:
	ld.param.u32 	%r340, [_Z6matMuliPfS_S__param_0];
	mov.u32 	%r130, %ntid.x;
	mov.u32 	%r131, %tid.y;
	mov.u32 	%r132, %tid.x;
	mad.lo.s32 	%r133, %r130, %r131, %r132;
	and.b32  	%r135, %r133, 31;
	add.s32 	%r136, %r373, %r135;
	setp.ge.u32 	%p14, %r136, %r340;
	shr.u32 	%r137, %r133, 5;
	mov.u32 	%r138, %ctaid.y;
	shl.b32 	%r139, %r138, 7;
	add.s32 	%r140, %r137, %r139;
	add.s32 	%r141, %r140, 64;
	setp.ge.s32 	%p15, %r141, %r340;
	shl.b32 	%r142, %r133, 2;
	and.b32  	%r143, %r142, 16777212;
	mov.u32 	%r144, shared_memory_start_addr;
	add.s32 	%r145, %r144, %r143;
	st.shared.f32 	[%r145+20480], %f158;
	mov.f32 	%f159, 0f00000000;
	or.pred  	%p16, %p15, %p14;
	@%p16 bra 	$L__BB0_12;
	add.s64 	%rd27, %rd104, %rd26;
	ld.global.f32 	%f159, [%rd27];
$L__BB0_12:
	ld.param.u32 	%r341, [_Z6matMuliPfS_S__param_0];
	mov.u32 	%r146, %ntid.x;
	mov.u32 	%r147, %tid.y;
	mov.u32 	%r148, %tid.x;
	mad.lo.s32 	%r149, %r146, %r147, %r148;
	and.b32  	%r150, %r149, 127;
	mov.u32 	%r151, %ctaid.x;
	shl.b32 	%r152, %r151, 7;
	or.b32  	%r153, %r150, %r152;
	setp.ge.s32 	%p17, %r153, %r341;
	shl.b32 	%r155, %r149, 2;
	and.b32  	%r156, %r155, 16777212;
	mov.u32 	%r157, shared_memory_start_addr;
	add.s32 	%r158, %r157, %r156;
	st.shared.f32 	[%r158+8192], %f159;
	shr.u32 	%r159, %r149, 7;
	add.s32 	%r160, %r159, %r373;
	add.s32 	%r161, %r160, 16;
	setp.ge.u32 	%p18, %r161, %r341;
	mov.f32 	%f160, 0f00000000;
	or.pred  	%p19, %p18, %p17;
	@%p19 bra 	$L__BB0_14;
	ld.param.u32 	%r342, [_Z6matMuliPfS_S__param_0];
	shl.b32 	%r162, %r342, 4;
	mov.u32 	%r163, %ntid.x;
	mov.u32 	%r164, %tid.y;
	mov.u32 	%r165, %tid.x;
	mad.lo.s32 	%r166, %r163, %r164, %r165;
	shr.u32 	%r167, %r166, 7;
	and.b32  	%r168, %r166, 127;
	mad.lo.s32 	%r169, %r167, %r342, %r168;
	add.s32 	%r170, %r169, %r162;
	mul.wide.u32 	%rd28, %r170, 4;
	add.s64 	%rd29, %rd105, %rd28;
	ld.global.f32 	%f160, [%rd29];
$L__BB0_14:
	ld.param.u32 	%r343, [_Z6matMuliPfS_S__param_0];
	mov.u32 	%r171, %ntid.x;
	mov.u32 	%r172, %tid.y;
	mov.u32 	%r173, %tid.x;
	mad.lo.s32 	%r174, %r171, %r172, %r173;
	and.b32  	%r176, %r174, 31;
	add.s32 	%r177, %r373, %r176;
	setp.ge.u32 	%p20, %r177, %r343;
	shr.u32 	%r178, %r174, 5;
	mov.u32 	%r179, %ctaid.y;
	shl.b32 	%r180, %r179, 7;
	add.s32 	%r181, %r178, %r180;
	add.s32 	%r182, %r181, 96;
	setp.ge.s32 	%p21, %r182, %r343;
	shl.b32 	%r183, %r174, 2;
	and.b32  	%r184, %r183, 16777212;
	mov.u32 	%r185, shared_memory_start_addr;
	add.s32 	%r186, %r185, %r184;
	st.shared.f32 	[%r186+24576], %f160;
	mov.f32 	%f161, 0f00000000;
	or.pred  	%p22, %p21, %p20;
	@%p22 bra 	$L__BB0_16;
	ld.param.u32 	%r344, [_Z6matMuliPfS_S__param_0];
	shl.b32 	%r187, %r344, 5;
	add.s32 	%r188, %r3, %r187;
	mul.wide.u32 	%rd30, %r188, 4;
	add.s64 	%rd31, %rd104, %rd30;
	ld.global.f32 	%f161, [%rd31];
$L__BB0_16:
	ld.param.u32 	%r345, [_Z6matMuliPfS_S__param_0];
	mov.u32 	%r189, %ntid.x;
	mov.u32 	%r190, %tid.y;
	mov.u32 	%r191, %tid.x;
	mad.lo.s32 	%r192, %r189, %r190, %r191;
	and.b32  	%r193, %r192, 127;
	mov.u32 	%r194, %ctaid.x;
	shl.b32 	%r195, %r194, 7;
	or.b32  	%r196, %r193, %r195;
	setp.ge.s32 	%p23, %r196, %r345;
	shl.b32 	%r198, %r192, 2;
	and.b32  	%r199, %r198, 16777212;
	mov.u32 	%r200, shared_memory_start_addr;
	add.s32 	%r201, %r200, %r199;
	st.shared.f32 	[%r201+12288], %f161;
	shr.u32 	%r202, %r192, 7;
	add.s32 	%r203, %r202, %r373;
	add.s32 	%r204, %r203, 24;
	setp.ge.u32 	%p24, %r204, %r345;
	mov.f32 	%f162, 0f00000000;
	or.pred  	%p25, %p24, %p23;
	@%p25 bra 	$L__BB0_18;
	ld.param.u32 	%r346, [_Z6matMuliPfS_S__param_0];
	shl.b32 	%r205, %r346, 3;
	shl.b32 	%r206, %r346, 4;
	mov.u32 	%r207, %ntid.x;
	mov.u32 	%r208, %tid.y;
	mov.u32 	%r209, %tid.x;
	mad.lo.s32 	%r210, %r207, %r208, %r209;
	shr.u32 	%r211, %r210, 7;
	and.b32  	%r212, %r210, 127;
	mad.lo.s32 	%r213, %r211, %r346, %r212;
	add.s32 	%r214, %r213, %r206;
	add.s32 	%r215, %r214, %r205;
	mul.wide.u32 	%rd32, %r215, 4;
	add.s64 	%rd33, %rd105, %rd32;
	ld.global.f32 	%f162, [%rd33];
$L__BB0_18:
	mov.u32 	%r217, %ntid.x;
	mov.u32 	%r218, %tid.y;
	mov.u32 	%r219, %tid.x;
	mad.lo.s32 	%r220, %r217, %r218, %r219;
	shl.b32 	%r221, %r220, 4;
	and.b32  	%r222, %r221, 496;
	mov.u32 	%r223, shared_memory_start_addr;
	add.s32 	%r224, %r222, %r223;
	add.s32 	%r374, %r224, 16896;
	shl.b32 	%r225, %r220, 2;
	and.b32  	%r226, %r225, 16777212;
	add.s32 	%r227, %r223, %r226;
	st.shared.f32 	[%r227+28672], %f162;
	bar.sync 	0;
	mov.b32 	%r375, 256;
$L__BB0_19:
	mov.u32 	%r228, %ntid.x;
	mov.u32 	%r229, %tid.y;
	mov.u32 	%r230, %tid.x;
	mad.lo.s32 	%r231, %r228, %r229, %r230;
	shl.b32 	%r232, %r231, 4;
	and.b32  	%r233, %r232, -512;
	mov.u32 	%r234, shared_memory_start_addr;
	add.s32 	%r235, %r234, %r233;
	add.s32 	%r236, %r235, %r375;
	ld.shared.v4.f32 	{%f91, %f92, %f93, %f94}, [%r374+-512];
	ld.shared.v2.f32 	{%f95, %f96}, [%r236+-256];
	fma.rn.f32 	%f97, %f91, %f95, %f138;
	ld.shared.v2.f32 	{%f98, %f99}, [%r236+-128];
	fma.rn.f32 	%f100, %f91, %f98, %f137;
	ld.shared.v2.f32 	{%f101, %f102}, [%r236];
	fma.rn.f32 	%f103, %f91, %f101, %f136;
	ld.shared.v2.f32 	{%f104, %f105}, [%r236+128];
	fma.rn.f32 	%f106, %f91, %f104, %f135;
	fma.rn.f32 	%f107, %f92, %f95, %f134;
	fma.rn.f32 	%f108, %f92, %f98, %f133;
	fma.rn.f32 	%f109, %f92, %f101, %f132;
	fma.rn.f32 	%f110, %f92, %f104, %f131;
	fma.rn.f32 	%f111, %f93, %f95, %f130;
	fma.rn.f32 	%f112, %f93, %f98, %f129;
	fma.rn.f32 	%f113, %f93, %f101, %f128;
	fma.rn.f32 	%f114, %f93, %f104, %f127;
	fma.rn.f32 	%f115, %f94, %f95, %f126;
	fma.rn.f32 	%f116, %f94, %f98, %f125;
	fma.rn.f32 	%f117, %f94, %f101, %f124;
	fma.rn.f32 	%f118, %f94, %f104, %f123;
	ld.shared.v4.f32 	{%f119, %f120, %f121, %f122}, [%r374];
	fma.rn.f32 	%f138, %f119, %f96, %f97;
	fma.rn.f32 	%f137, %f119, %f99, %f100;
	fma.rn.f32 	%f136, %f119, %f102, %f103;
	fma.rn.f32 	%f135, %f119, %f105, %f106;
	fma.rn.f32 	%f134, %f120, %f96, %f107;
	fma.rn.f32 	%f133, %f120, %f99, %f108;
	fma.rn.f32 	%f132, %f120, %f102, %f109;
	fma.rn.f32 	%f131, %f120, %f105, %f110;
	fma.rn.f32 	%f130, %f121, %f96, %f111;
	fma.rn.f32 	%f129, %f121, %f99, %f112;
	fma.rn.f32 	%f128, %f121, %f102, %f113;
	fma.rn.f32 	%f127, %f121, %f105, %f114;
	fma.rn.f32 	%f126, %f122, %f96, %f115;
	fma.rn.f32 	%f125, %f122, %f99, %f116;
	fma.rn.f32 	%f124, %f122, %f102, %f117;
	fma.rn.f32 	%f123, %f122, %f105, %f118;
	add.s32 	%r375, %r375, 8;
	add.s32 	%r374, %r374, 1024;
	setp.ne.s32 	%p26, %r375, 384;
	@%p26 bra 	$L__BB0_19;
	ld.param.u32 	%r347, [_Z6matMuliPfS_S__param_0];
	bar.sync 	0;
	add.s32 	%r373, %r373, 32;
	setp.lt.u32 	%p27, %r373, %r347;
	shl.b32 	%r237, %r347, 5;
	mul.wide.s32 	%rd34, %r237, 4;
	add.s64 	%rd105, %rd105, %rd34;
	add.s64 	%rd104, %rd104, 128;
	@%p27 bra 	$L__BB0_2;
$L__BB0_21:
	ld.param.u64 	%rd93, [_Z6matMuliPfS_S__param_1];
	ld.param.u32 	%r348, [_Z6matMuliPfS_S__param_0];
	mov.u32 	%r238, %ntid.x;
	mov.u32 	%r239, %tid.y;
	mov.u32 	%r240, %tid.x;
	mad.lo.s32 	%r241, %r238, %r239, %r240;
	shr.u32 	%r242, %r241, 3;
	and.b32  	%r5, %r242, 536870908;
	shl.b32 	%r243, %r241, 2;
	and.b32  	%r6, %r243, 124;
	mov.u32 	%r244, %ctaid.x;
	shl.b32 	%r245, %r244, 7;
	or.b32  	%r246, %r6, %r245;
	mov.u32 	%r247, %ctaid.y;
	shl.b32 	%r248, %r247, 7;
	add.s32 	%r8, %r5, %r248;
	max.u32 	%r249, %r8, %r246;
	setp.lt.u32 	%p28, %r249, %r348;
	mad.lo.s32 	%r250, %r5, %r348, %r6;
	cvt.u64.u32 	%rd35, %r250;
	mad.lo.s32 	%r251, %r348, %r248, %r245;
	cvt.s64.s32 	%rd36, %r251;
	add.s64 	%rd37, %rd35, %rd36;
	cvta.to.global.u64 	%rd38, %rd93;
	shl.b64 	%rd39, %rd37, 2;
	add.s64 	%rd5, %rd38, %rd39;
	@%p28 bra 	$L__BB0_22;
	bra.uni 	$L__BB0_23;
$L__BB0_22:
	st.global.f32 	[%rd5], %f138;
$L__BB0_23:
	ld.param.u32 	%r349, [_Z6matMuliPfS_S__param_0];
	add.s32 	%r15, %r8, 1;
	max.u32 	%r252, %r15, %r246;
	setp.ge.u32 	%p29, %r252, %r349;
	@%p29 bra 	$L__BB0_25;
	ld.param.u64 	%rd94, [_Z6matMuliPfS_S__param_1];
	ld.param.u32 	%r350, [_Z6matMuliPfS_S__param_0];
	mad.lo.s32 	%r253, %r350, %r5, %r350;
	add.s32 	%r254, %r253, %r6;
	cvt.u64.u32 	%rd40, %r254;
	mul.lo.s32 	%r256, %r247, %r350;
	shl.b32 	%r257, %r256, 7;
	mov.u32 	%r258, %ctaid.x;
	shl.b32 	%r259, %r258, 7;
	add.s32 	%r260, %r257, %r259;
	cvt.s64.s32 	%rd41, %r260;
	add.s64 	%rd42, %rd40, %rd41;
	cvta.to.global.u64 	%rd43, %rd94;
	shl.b64 	%rd44, %rd42, 2;
	add.s64 	%rd45, %rd43, %rd44;
	st.global.f32 	[%rd45], %f137;
$L__BB0_25:
	ld.param.u32 	%r351, [_Z6matMuliPfS_S__param_0];
	add.s32 	%r261, %r5, 2;
	add.s32 	%r16, %r8, 2;
	max.u32 	%r262, %r16, %r246;
	setp.ge.u32 	%p30, %r262, %r351;
	mul.lo.s32 	%r17, %r261, %r351;
	@%p30 bra 	$L__BB0_27;
	ld.param.u64 	%rd95, [_Z6matMuliPfS_S__param_1];
	ld.param.u32 	%r352, [_Z6matMuliPfS_S__param_0];
	add.s32 	%r263, %r17, %r6;
	cvt.u64.u32 	%rd46, %r263;
	mul.lo.s32 	%r265, %r247, %r352;
	shl.b32 	%r266, %r265, 7;
	mov.u32 	%r267, %ctaid.x;
	shl.b32 	%r268, %r267, 7;
	add.s32 	%r269, %r266, %r268;
	cvt.s64.s32 	%rd47, %r269;
	add.s64 	%rd48, %rd46, %rd47;
	cvta.to.global.u64 	%rd49, %rd95;
	shl.b64 	%rd50, %rd48, 2;
	add.s64 	%rd51, %rd49, %rd50;
	st.global.f32 	[%rd51], %f136;
$L__BB0_27:
	ld.param.u32 	%r353, [_Z6matMuliPfS_S__param_0];
	add.s32 	%r18, %r8, 3;
	max.u32 	%r270, %r18, %r246;
	setp.ge.u32 	%p31, %r270, %r353;
	@%p31 bra 	$L__BB0_29;
	ld.param.u64 	%rd96, [_Z6matMuliPfS_S__param_1];
	ld.param.u32 	%r354, [_Z6matMuliPfS_S__param_0];
	mov.u32 	%r271, %ntid.x;
	mov.u32 	%r272, %tid.y;
	mov.u32 	%r273, %tid.x;
	mad.lo.s32 	%r274, %r271, %r272, %r273;
	shr.u32 	%r275, %r274, 3;
	or.b32  	%r276, %r275, 3;
	mad.lo.s32 	%r277, %r276, %r354, %r6;
	cvt.u64.u32 	%rd52, %r277;
	mul.lo.s32 	%r279, %r247, %r354;
	shl.b32 	%r280, %r279, 7;
	mov.u32 	%r281, %ctaid.x;
	shl.b32 	%r282, %r281, 7;
	add.s32 	%r283, %r280, %r282;
	cvt.s64.s32 	%rd53, %r283;
	add.s64 	%rd54, %rd52, %rd53;
	cvta.to.global.u64 	%rd55, %rd96;
	shl.b64 	%rd56, %rd54, 2;
	add.s64 	%rd57, %rd55, %rd56;
	st.global.f32 	[%rd57], %f135;
$L__BB0_29:
	ld.param.u32 	%r355, [_Z6matMuliPfS_S__param_0];
	add.s32 	%r19, %r246, 1;
	max.u32 	%r284, %r8, %r19;
	setp.ge.u32 	%p32, %r284, %r355;
	@%p32 bra 	$L__BB0_31;
	st.global.f32 	[%rd5+4], %f134;
$L__BB0_31:
	ld.param.u32 	%r356, [_Z6matMuliPfS_S__param_0];
	mul.lo.s32 	%r286, %r247, %r356;
	shl.b32 	%r287, %r286, 7;
	add.s32 	%r290, %r287, %r245;
	cvt.s64.s32 	%rd8, %r290;
	max.u32 	%r291, %r15, %r19;
	setp.ge.u32 	%p33, %r291, %r356;
	@%p33 bra 	$L__BB0_33;
	ld.param.u64 	%rd97, [_Z6matMuliPfS_S__param_1];
	ld.param.u32 	%r357, [_Z6matMuliPfS_S__param_0];
	mov.u32 	%r292, %ntid.x;
	mov.u32 	%r293, %tid.y;
	mov.u32 	%r294, %tid.x;
	mad.lo.s32 	%r295, %r292, %r293, %r294;
	shr.u32 	%r296, %r295, 5;
	mul.lo.s32 	%r297, %r296, %r357;
	shl.b32 	%r298, %r297, 2;
	add.s32 	%r299, %r298, %r357;
	add.s32 	%r300, %r6, %r299;
	add.s32 	%r301, %r300, 1;
	cvt.u64.u32 	%rd58, %r301;
	add.s64 	%rd59, %rd58, %rd8;
	cvta.to.global.u64 	%rd60, %rd97;
	shl.b64 	%rd61, %rd59, 2;
	add.s64 	%rd62, %rd60, %rd61;
	st.global.f32 	[%rd62], %f133;
$L__BB0_33:
	ld.param.u32 	%r358, [_Z6matMuliPfS_S__param_0];
	max.u32 	%r302, %r16, %r19;
	setp.ge.u32 	%p34, %r302, %r358;
	@%p34 bra 	$L__BB0_35;
	ld.param.u64 	%rd98, [_Z6matMuliPfS_S__param_1];
	add.s32 	%r303, %r17, %r6;
	cvt.u64.u32 	%rd63, %r303;
	add.s64 	%rd64, %rd63, %rd8;
	cvta.to.global.u64 	%rd65, %rd98;
	shl.b64 	%rd66, %rd64, 2;
	add.s64 	%rd67, %rd65, %rd66;
	st.global.f32 	[%rd67+4], %f132;
$L__BB0_35:
	ld.param.u32 	%r359, [_Z6matMuliPfS_S__param_0];
	mov.u32 	%r304, %ntid.x;
	mov.u32 	%r305, %tid.y;
	mov.u32 	%r306, %tid.x;
	mad.lo.s32 	%r307, %r304, %r305, %r306;
	shr.u32 	%r308, %r307, 3;
	or.b32  	%r21, %r308, 3;
	max.u32 	%r309, %r18, %r19;
	setp.ge.u32 	%p35, %r309, %r359;
	@%p35 bra 	$L__BB0_37;
	ld.param.u64 	%rd99, [_Z6matMuliPfS_S__param_1];
	ld.param.u32 	%r360, [_Z6matMuliPfS_S__param_0];
	mad.lo.s32 	%r310, %r21, %r360, %r6;
	add.s32 	%r311, %r310, 1;
	cvt.u64.u32 	%rd68, %r311;
	add.s64 	%rd69, %rd68, %rd8;
	cvta.to.global.u64 	%rd70, %rd99;
	shl.b64 	%rd71, %rd69, 2;
	add.s64 	%rd72, %rd70, %rd71;
	st.global.f32 	[%rd72], %f131;
$L__BB0_37:
	ld.param.u32 	%r361, [_Z6matMuliPfS_S__param_0];
	add.s32 	%r22, %r6, 2;
	add.s32 	%r23, %r246, 2;
	max.u32 	%r312, %r8, %r23;
	setp.ge.u32 	%p36, %r312, %r361;
	@%p36 bra 	$L__BB0_39;
	st.global.f32 	[%rd5+8], %f130;
$L__BB0_39:
	ld.param.u32 	%r362, [_Z6matMuliPfS_S__param_0];
	and.b32  	%r318, %r308, 536870908;
	or.b32  	%r24, %r318, 1;
	max.u32 	%r319, %r15, %r23;
	setp.ge.u32 	%p37, %r319, %r362;
	@%p37 bra 	$L__BB0_41;
	ld.param.u64 	%rd100, [_Z6matMuliPfS_S__param_1];
	ld.param.u32 	%r363, [_Z6matMuliPfS_S__param_0];
	mad.lo.s32 	%r320, %r24, %r363, %r22;
	cvt.u64.u32 	%rd73, %r320;
	add.s64 	%rd74, %rd73, %rd8;
	cvta.to.global.u64 	%rd75, %rd100;
	shl.b64 	%rd76, %rd74, 2;
	add.s64 	%rd77, %rd75, %rd76;
	st.global.f32 	[%rd77], %f129;
$L__BB0_41:
	ld.param.u64 	%rd101, [_Z6matMuliPfS_S__param_1];
	ld.param.u32 	%r364, [_Z6matMuliPfS_S__param_0];
	max.u32 	%r321, %r16, %r23;
	setp.ge.u32 	%p38, %r321, %r364;
	add.s32 	%r322, %r17, %r22;
	cvt.u64.u32 	%rd78, %r322;
	add.s64 	%rd79, %rd78, %rd8;
	cvta.to.global.u64 	%rd9, %rd101;
	shl.b64 	%rd80, %rd79, 2;
	add.s64 	%rd10, %rd9, %rd80;
	@%p38 bra 	$L__BB0_43;
	st.global.f32 	[%rd10], %f128;
$L__BB0_43:
	ld.param.u32 	%r365, [_Z6matMuliPfS_S__param_0];
	max.u32 	%r323, %r18, %r23;
	setp.ge.u32 	%p39, %r323, %r365;
	@%p39 bra 	$L__BB0_45;
	ld.param.u32 	%r366, [_Z6matMuliPfS_S__param_0];
	mad.lo.s32 	%r324, %r21, %r366, %r22;
	cvt.u64.u32 	%rd81, %r324;
	add.s64 	%rd82, %rd81, %rd8;
	shl.b64 	%rd83, %rd82, 2;
	add.s64 	%rd84, %rd9, %rd83;
	st.global.f32 	[%rd84], %f127;
$L__BB0_45:
	ld.param.u32 	%r367, [_Z6matMuliPfS_S__param_0];
	add.s32 	%r25, %r6, 3;
	add.s32 	%r26, %r246, 3;
	max.u32 	%r325, %r8, %r26;
	setp.ge.u32 	%p40, %r325, %r367;
	@%p40 bra 	$L__BB0_47;
	st.global.f32 	[%rd5+12], %f126;
$L__BB0_47:
	ld.param.u32 	%r368, [_Z6matMuliPfS_S__param_0];
	max.u32 	%r326, %r15, %r26;
	setp.ge.u32 	%p41, %r326, %r368;
	@%p41 bra 	$L__BB0_49;
	ld.param.u32 	%r369, [_Z6matMuliPfS_S__param_0];
	mad.lo.s32 	%r327, %r24, %r369, %r25;
	cvt.u64.u32 	%rd85, %r327;
	add.s64 	%rd86, %rd85, %rd8;
	shl.b64 	%rd87, %rd86, 2;
	add.s64 	%rd88, %rd9, %rd87;
	st.global.f32 	[%rd88], %f125;
$L__BB0_49:
	ld.param.u32 	%r370, [_Z6matMuliPfS_S__param_0];
	max.u32 	%r328, %r16, %r26;
	setp.ge.u32 	%p42, %r328, %r370;
	@%p42 bra 	$L__BB0_51;
	st.global.f32 	[%rd10+4], %f124;
$L__BB0_51:
	ld.param.u32 	%r371, [_Z6matMuliPfS_S__param_0];
	max.u32 	%r329, %r18, %r26;
	setp.ge.u32 	%p43, %r329, %r371;
	@%p43 bra 	$L__BB0_53;
	ld.param.u32 	%r372, [_Z6matMuliPfS_S__param_0];
	mad.lo.s32 	%r330, %r21, %r372, %r25;
	cvt.u64.u32 	%rd89, %r330;
	add.s64 	%rd90, %rd89, %rd8;
	shl.b64 	%rd91, %rd90, 2;
	add.s64 	%rd92, %rd9, %rd91;
	st.global.f32 	[%rd92], %f123;
$L__BB0_53:
	ret;

}


// ===== COMPILED SASS (sm_100) =====

	.target	sm_100

	.elftype	@"ET_EXEC"


//--------------------- .note.nv.tkinfo           --------------------------
	.section	.note.nv.tkinfo,"",@"SHT_NOTE"
	.sectionflags	@"SHF_NOTE_NV_TKINFO"
	.tkinfo
        /*0018*/ 	.word	0x00000002
        /*0030*/ 	.string	""
        /*0030*/ 	.string	"ptxas"
        /*0030*/ 	.string	"Cuda compilation tools, release 13.0, V13.0.88"
        /*0030*/ 	.string	"Build cuda_13.0.r13.0/compiler.36424714_0"
        /*0030*/ 	.string	"-arch sm_100 -m 64 "



//--------------------- .note.nv.cuinfo           --------------------------
	.section	.note.nv.cuinfo,"",@"SHT_NOTE"
	.sectionflags	@"SHF_NOTE_NV_CUINFO"
        /*0018*/ 	.short	0x0002
        /*001a*/ 	.short	0x0064
        /*001c*/ 	.short	0x0082
	.zero		2


//--------------------- .nv.info                  --------------------------
	.section	.nv.info,"",@"SHT_CUDA_INFO"
	.align	4


	//----- nvinfo : EIATTR_REGCOUNT
	.align		4
        /*0000*/ 	.byte	0x04, 0x2f
        /*0002*/ 	.short	(.L_1 - .L_0)
	.align		4
.L_0:
        /*0004*/ 	.word	index@(_Z6matMuliPfS_S_)
        /*0008*/ 	.word	0x00000035


	//----- nvinfo : EIATTR_FRAME_SIZE
	.align		4
.L_1:
        /*000c*/ 	.byte	0x04, 0x11
        /*000e*/ 	.short	(.L_3 - .L_2)
	.align		4
.L_2:
        /*0010*/ 	.word	index@(_Z6matMuliPfS_S_)
        /*0014*/ 	.word	0x00000000


	//----- nvinfo : EIATTR_MIN_STACK_SIZE
	.align		4
.L_3:
        /*0018*/ 	.byte	0x04, 0x12
        /*001a*/ 	.short	(.L_5 - .L_4)
	.align		4
.L_4:
        /*001c*/ 	.word	index@(_Z6matMuliPfS_S_)
        /*0020*/ 	.word	0x00000000
.L_5:


//--------------------- .nv.compat                --------------------------
	.section	.nv.compat,"",@"SHT_CUDA_COMPAT_INFO"
	.align	4
        /*0000*/ 	.byte	0x02, 0x09, 0x00, 0x00, 0x02, 0x02, 0x01, 0x00, 0x02, 0x05, 0x05, 0x00, 0x03, 0x07, 0x01, 0x01
        /*0010*/ 	.byte	0x02, 0x03, 0x00, 0x00, 0x02, 0x06, 0x01, 0x00, 0x04, 0x0b, 0x08, 0x00, 0x09, 0x00, 0x00, 0x00
        /*0020*/ 	.byte	0x00, 0x00, 0x00, 0x00


//--------------------- .nv.info._Z6matMuliPfS_S_ --------------------------
	.section	.nv.info._Z6matMuliPfS_S_,"",@"SHT_CUDA_INFO"
	.sectionflags	@""
	.align	4


	//----- nvinfo : EIATTR_CUDA_API_VERSION
	.align		4
        /*0000*/ 	.byte	0x04, 0x37
        /*0002*/ 	.short	(.L_7 - .L_6)
.L_6:
        /*0004*/ 	.word	0x00000082


	//----- nvinfo : EIATTR_KPARAM_INFO
	.align		4
.L_7:
        /*0008*/ 	.byte	0x04, 0x17
        /*000a*/ 	.short	(.L_9 - .L_8)
.L_8:
        /*000c*/ 	.word	0x00000000
        /*0010*/ 	.short	0x0003
        /*0012*/ 	.short	0x0018
        /*0014*/ 	.byte	0x00, 0xf5, 0x21, 0x00


	//----- nvinfo : EIATTR_KPARAM_INFO
	.align		4
.L_9:
        /*0018*/ 	.byte	0x04, 0x17
        /*001a*/ 	.short	(.L_11 - .L_10)
.L_10:
        /*001c*/ 	.word	0x00000000
        /*0020*/ 	.short	0x0002
        /*0022*/ 	.short	0x0010
        /*0024*/ 	.byte	0x00, 0xf5, 0x21, 0x00


	//----- nvinfo : EIATTR_KPARAM_INFO
	.align		4
.L_11:
        /*0028*/ 	.byte	0x04, 0x17
        /*002a*/ 	.short	(.L_13 - .L_12)
.L_12:
        /*002c*/ 	.word	0x00000000
        /*0030*/ 	.short	0x0001
        /*0032*/ 	.short	0x0008
        /*0034*/ 	.byte	0x00, 0xf5, 0x21, 0x00


	//----- nvinfo : EIATTR_KPARAM_INFO
	.align		4
.L_13:
        /*0038*/ 	.byte	0x04, 0x17
        /*003a*/ 	.short	(.L_15 - .L_14)
.L_14:
        /*003c*/ 	.word	0x00000000
        /*0040*/ 	.short	0x0000
        /*0042*/ 	.short	0x0000
        /*0044*/ 	.byte	0x00, 0xf0, 0x11, 0x00


	//----- nvinfo : EIATTR_SPARSE_MMA_MASK
	.align		4
.L_15:
        /*0048*/ 	.byte	0x03, 0x50
        /*004a*/ 	.short	0x0000


	//----- nvinfo : EIATTR_MAXREG_COUNT
	.align		4
        /*004c*/ 	.byte	0x03, 0x1b
        /*004e*/ 	.short	0x0040


	//----- nvinfo : EIATTR_NUM_BARRIERS
	.align		4
        /*0050*/ 	.byte	0x02, 0x4c
        /*0052*/ 	.byte	0x01
	.zero		1


	//----- nvinfo : EIATTR_MERCURY_ISA_VERSION
	.align		4
        /*0054*/ 	.byte	0x03, 0x5f
        /*0056*/ 	.short	0x0101


	//----- nvinfo : EIATTR_VRC_CTA_INIT_COUNT
	.align		4
        /*0058*/ 	.byte	0x02, 0x4a
	.zero		1
	.zero		1


	//----- nvinfo : EIATTR_EXIT_INSTR_OFFSETS
	.align		4
        /*005c*/ 	.byte	0x04, 0x1c
        /*005e*/ 	.short	(.L_17 - .L_16)


	//   ....[0]....
.L_16:
        /*0060*/ 	.word	0x00002740


	//   ....[1]....
        /*0064*/ 	.word	0x000027b0


	//----- nvinfo : EIATTR_MAX_THREADS
	.align		4
.L_17:
        /*0068*/ 	.byte	0x04, 0x05
        /*006a*/ 	.short	(.L_19 - .L_18)
.L_18:
        /*006c*/ 	.word	0x00000400
        /*0070*/ 	.word	0x00000001
        /*0074*/ 	.word	0x00000001


	//----- nvinfo : EIATTR_CRS_STACK_SIZE
	.align		4
.L_19:
        /*0078*/ 	.byte	0x04, 0x1e
        /*007a*/ 	.short	(.L_21 - .L_20)
.L_20:
        /*007c*/ 	.word	0x00000000


	//----- nvinfo : EIATTR_CBANK_PARAM_SIZE
	.align		4
.L_21:
        /*0080*/ 	.byte	0x03, 0x19
        /*0082*/ 	.short	0x0020


	//----- nvinfo : EIATTR_PARAM_CBANK
	.align		4
        /*0084*/ 	.byte	0x04, 0x0a
        /*0086*/ 	.short	(.L_23 - .L_22)
	.align		4
.L_22:
        /*0088*/ 	.word	index@(.nv.constant0._Z6matMuliPfS_S_)
        /*008c*/ 	.short	0x0380
        /*008e*/ 	.short	0x0020


	//----- nvinfo : EIATTR_SW_WAR
	.align		4
.L_23:
        /*0090*/ 	.byte	0x04, 0x36
        /*0092*/ 	.short	(.L_25 - .L_24)
.L_24:
        /*0094*/ 	.word	0x00000008
.L_25:


//--------------------- .nv.callgraph             --------------------------
	.section	.nv.callgraph,"",@"SHT_CUDA_CALLGRAPH"
	.align	4
	.sectionentsize	8
	.align		4
        /*0000*/ 	.word	0x00000000
	.align		4
        /*0004*/ 	.word	0xffffffff
	.align		4
        /*0008*/ 	.word	0x00000000
	.align		4
        /*000c*/ 	.word	0xfffffffe
	.align		4
        /*0010*/ 	.word	0x00000000
	.align		4
        /*0014*/ 	.word	0xfffffffd
	.align		4
        /*0018*/ 	.word	0x00000000
	.align		4
        /*001c*/ 	.word	0xfffffffc


//--------------------- .text._Z6matMuliPfS_S_    --------------------------
	.section	.text._Z6matMuliPfS_S_,"ax",@progbits
	.align	128
        .global         _Z6matMuliPfS_S_
        .type           _Z6matMuliPfS_S_,@function
        .size           _Z6matMuliPfS_S_,(.L_x_12 - _Z6matMuliPfS_S_)
        .other          _Z6matMuliPfS_S_,@"STO_CUDA_ENTRY STV_DEFAULT"
_Z6matMuliPfS_S_:
.text._Z6matMuliPfS_S_:
[----:B------:R-:W-:Y:S08]  /*0000*/  LDC R1, c[0x0][0x37c] ;  /* 0x0000df00ff017b82 */ /* 0x000ff00000000800 */
[----:B------:R-:W0:Y:S01]  /*0010*/  LDC R0, c[0x0][0x380] ;  /* 0x0000e000ff007b82 */ /* 0x000e220000000800 */
[----:B------:R-:W1:Y:S01]  /*0020*/  S2R R22, SR_TID.X ;  /* 0x0000000000167919 */ /* 0x000e620000002100 */
[----:B------:R-:W2:Y:S01]  /*0030*/  LDCU.64 UR8, c[0x0][0x358] ;  /* 0x00006b00ff0877ac */ /* 0x000ea20008000a00 */
[----:B------:R-:W-:Y:S01]  /*0040*/  HFMA2 R24, -RZ, RZ, 0, 0 ;  /* 0x00000000ff187431 */ /* 0x000fe200000001ff */
[----:B------:R-:W-:Y:S01]  /*0050*/  CS2R R42, SRZ ;  /* 0x00000000002a7805 */ /* 0x000fe2000001ff00 */
[----:B------:R-:W3:Y:S01]  /*0060*/  S2R R23, SR_TID.Y ;  /* 0x0000000000177919 */ /* 0x000ee20000002200 */
[----:B------:R-:W4:Y:S01]  /*0070*/  LDCU UR7, c[0x0][0x360] ;  /* 0x00006c00ff0777ac */ /* 0x000f220008000800 */
[----:B------:R-:W-:Y:S01]  /*0080*/  HFMA2 R37, -RZ, RZ, 0, 0 ;  /* 0x00000000ff257431 */ /* 0x000fe200000001ff */
[----:B------:R-:W5:Y:S01]  /*0090*/  S2UR UR4, SR_CTAID.X ;  /* 0x00000000000479c3 */ /* 0x000f620000002500 */
[----:B------:R-:W-:-:S02]  /*00a0*/  MOV R26, RZ ;  /* 0x000000ff001a7202 */ /* 0x000fc40000000f00 */
[----:B------:R-:W-:Y:S02]  /*00b0*/  CS2R R32, SRZ ;  /* 0x0000000000207805 */ /* 0x000fe4000001ff00 */
[----:B------:R-:W-:Y:S02]  /*00c0*/  CS2R R34, SRZ ;  /* 0x0000000000227805 */ /* 0x000fe4000001ff00 */
[----:B------:R-:W-:Y:S02]  /*00d0*/  CS2R R40, SRZ ;  /* 0x0000000000287805 */ /* 0x000fe4000001ff00 */
[----:B------:R-:W-:Y:S02]  /*00e0*/  CS2R R28, SRZ ;  /* 0x00000000001c7805 */ /* 0x000fe4000001ff00 */
[----:B------:R-:W-:Y:S02]  /*00f0*/  CS2R R30, SRZ ;  /* 0x00000000001e7805 */ /* 0x000fe4000001ff00 */
[----:B------:R-:W-:-:S02]  /*0100*/  MOV R39, RZ ;  /* 0x000000ff00277202 */ /* 0x000fc40000000f00 */
[----:B0-----:R-:W-:Y:S02]  /*0110*/  ISETP.NE.AND P0, PT, R0, RZ, PT ;  /* 0x000000ff0000720c */ /* 0x001fe40003f05270 */
[----:B-----5:R-:W-:-:S11]  /*0120*/  MOV R25, UR4 ;  /* 0x0000000400197c02 */ /* 0x020fd60008000f00 */
[----:B-1234-:R-:W-:Y:S05]  /*0130*/  @!P0 BRA `(.L_x_0) ;  /* 0x0000001800f88947 */ /* 0x01efea0003800000 */
[----:B------:R-:W0:Y:S01]  /*0140*/  S2R R5, SR_CTAID.Y ;  /* 0x0000000000057919 */ /* 0x000e220000002600 */
[----:B------:R-:W1:Y:S01]  /*0150*/  LDC.64 R12, c[0x0][0x390] ;  /* 0x0000e400ff0c7b82 */ /* 0x000e620000000a00 */
[----:B------:R-:W-:Y:S01]  /*0160*/  IMAD R22, R23, UR7, R22 ;  /* 0x0000000717167c24 */ /* 0x000fe2000f8e0216 */
[----:B------:R-:W-:Y:S01]  /*0170*/  SHF.L.U32 R25, R25, 0x7, RZ ;  /* 0x0000000719197819 */ /* 0x000fe200000006ff */
[----:B------:R-:W-:Y:S01]  /*0180*/  UMOV UR4, URZ ;  /* 0x000000ff00047c82 */ /* 0x000fe20008000000 */
[----:B------:R-:W-:Y:S02]  /*0190*/  MOV R42, RZ ;  /* 0x000000ff002a7202 */ /* 0x000fe40000000f00 */
[----:B------:R-:W-:Y:S02]  /*01a0*/  LOP3.LUT R7, R22, 0x1f, RZ, 0xc0, !PT ;  /* 0x0000001f16077812 */ /* 0x000fe400078ec0ff */
[----:B------:R-:W2:Y:S01]  /*01b0*/  LDC.64 R2, c[0x0][0x398] ;  /* 0x0000e600ff027b82 */ /* 0x000ea20000000a00 */
[----:B------:R-:W-:-:S05]  /*01c0*/  SHF.R.U32.HI R22, RZ, 0x5, R22 ;  /* 0x00000005ff167819 */ /* 0x000fca0000011616 */
[----:B------:R-:W-:-:S05]  /*01d0*/  IMAD R7, R22, R0, R7 ;  /* 0x0000000016077224 */ /* 0x000fca00078e0207 */
[----:B------:R-:W-:Y:S01]  /*01e0*/  LEA R27, R0, R7, 0x6 ;  /* 0x00000007001b7211 */ /* 0x000fe200078e30ff */
[----:B0-----:R-:W-:Y:S02]  /*01f0*/  IMAD R4, R5, R0, RZ ;  /* 0x0000000005047224 */ /* 0x001fe400078e02ff */
[----:B--2---:R-:W-:-:S03]  /*0200*/  IMAD.WIDE.U32 R2, R25, 0x4, R2 ;  /* 0x0000000419027825 */ /* 0x004fc600078e0002 */
[----:B------:R-:W-:-:S05]  /*0210*/  SHF.L.U32 R5, R4, 0x7, RZ ;  /* 0x0000000704057819 */ /* 0x000fca00000006ff */
[----:B-1----:R-:W-:-:S07]  /*0220*/  IMAD.WIDE R12, R5, 0x4, R12 ;  /* 0x00000004050c7825 */ /* 0x002fce00078e020c */
.L_x_2:
[----:B------:R-:W0:Y:S01]  /*0230*/  S2R R22, SR_TID.X ;  /* 0x0000000000167919 */ /* 0x000e220000002100 */
[----:B------:R-:W1:Y:S01]  /*0240*/  S2UR UR5, SR_CTAID.Y ;  /* 0x00000000000579c3 */ /* 0x000e620000002600 */
[----:B------:R-:W2:Y:S07]  /*0250*/  S2R R25, SR_CTAID.X ;  /* 0x0000000000197919 */ /* 0x000eae0000002500 */
[----:B------:R-:W3:Y:S01]  /*0260*/  LDC R0, c[0x0][0x380] ;  /* 0x0000e000ff007b82 */ /* 0x000ee20000000800 */
[----:B-1----:R-:W-:Y:S01]  /*0270*/  USHF.L.U32 UR5, UR5, 0x7, URZ ;  /* 0x0000000705057899 */ /* 0x002fe200080006ff */
[----:B0-----:R-:W-:-:S02]  /*0280*/  IMAD R5, R23, UR7, R22 ;  /* 0x0000000717057c24 */ /* 0x001fc4000f8e0216 */
[----:B------:R-:W0:Y:S03]  /*0290*/  S2R R23, SR_TID.Y ;  /* 0x0000000000177919 */ /* 0x000e260000002200 */
[C---:B------:R-:W-:Y:S02]  /*02a0*/  LOP3.LUT R7, R5.reuse, 0x1f, RZ, 0xc0, !PT ;  /* 0x0000001f05077812 */ /* 0x040fe400078ec0ff */
[----:B------:R-:W-:Y:S02]  /*02b0*/  LEA.HI R5, R5, UR5, RZ, 0x1b ;  /* 0x0000000505057c11 */ /* 0x000fe4000f8fd8ff */
[----:B------:R-:W-:-:S04]  /*02c0*/  IADD3 R7, PT, PT, R7, UR4, RZ ;  /* 0x0000000407077c10 */ /* 0x000fc8000fffe0ff */
[----:B---3--:R-:W-:-:S04]  /*02d0*/  ISETP.GE.U32.AND P0, PT, R7, R0, PT ;  /* 0x000000000700720c */ /* 0x008fc80003f06070 */
[----:B------:R-:W-:-:S13]  /*02e0*/  ISETP.LT.AND P0, PT, R5, R0, !P0 ;  /* 0x000000000500720c */ /* 0x000fda0004701270 */
[----:B------:R-:W1:Y:S01]  /*02f0*/  @P0 LDC R17, c[0x0][0x360] ;  /* 0x0000d800ff110b82 */ /* 0x000e620000000800 */
[----:B------:R-:W0:Y:S01]  /*0300*/  LDCU UR6, c[0x0][0x360] ;  /* 0x00006c00ff0677ac */ /* 0x000e220008000800 */
[----:B------:R-:W3:Y:S01]  /*0310*/  LDCU UR10, c[0x0][0x360] ;  /* 0x00006c00ff0a77ac */ /* 0x000ee20008000800 */
[C-C-:B0-----:R-:W-:Y:S02]  /*0320*/  IMAD R14, R23.reuse, UR6, R22.reuse ;  /* 0x00000006170e7c24 */ /* 0x141fe4000f8e0216 */
[----:B---3--:R-:W-:-:S03]  /*0330*/  IMAD R10, R23, UR10, R22 ;  /* 0x0000000a170a7c24 */ /* 0x008fc6000f8e0216 */
[----:B------:R-:W-:Y:S02]  /*0340*/  LOP3.LUT R9, R14, 0x7f, RZ, 0xc0, !PT ;  /* 0x0000007f0e097812 */ /* 0x000fe400078ec0ff */
[C---:B------:R-:W-:Y:S02]  /*0350*/  LOP3.LUT R4, R10.reuse, 0x1f, RZ, 0xc0, !PT ;  /* 0x0000001f0a047812 */ /* 0x040fe400078ec0ff */
[----:B------:R-:W-:Y:S02]  /*0360*/  LEA.HI R6, R10, UR5, RZ, 0x1b ;  /* 0x000000050a067c11 */ /* 0x000fe4000f8fd8ff */
[----:B------:R-:W-:Y:S02]  /*0370*/  IADD3 R5, PT, PT, R4, UR4, RZ ;  /* 0x0000000404057c10 */ /* 0x000fe4000fffe0ff */
[----:B------:R-:W-:Y:S02]  /*0380*/  IADD3 R7, PT, PT, R6, 0x20, RZ ;  /* 0x0000002006077810 */ /* 0x000fe40007ffe0ff */
[----:B------:R-:W-:-:S04]  /*0390*/  ISETP.GE.U32.AND P1, PT, R5, R0, PT ;  /* 0x000000000500720c */ /* 0x000fc80003f26070 */
[----:B------:R-:W-:-:S13]  /*03a0*/  ISETP.GE.OR P1, PT, R7, R0, P1 ;  /* 0x000000000700720c */ /* 0x000fda0000f26670 */
[----:B------:R-:W0:Y:S01]  /*03b0*/  @!P1 LDC R18, c[0x0][0x360] ;  /* 0x0000d800ff129b82 */ /* 0x000e220000000800 */
[----:B------:R-:W3:Y:S02]  /*03c0*/  LDCU UR10, c[0x0][0x360] ;  /* 0x00006c00ff0a77ac */ /* 0x000ee40008000800 */
[----:B---3--:R-:W-:-:S05]  /*03d0*/  IMAD R11, R23, UR10, R22 ;  /* 0x0000000a170b7c24 */ /* 0x008fca000f8e0216 */
[----:B------:R-:W-:Y:S01]  /*03e0*/  LOP3.LUT R4, R11, 0x7f, RZ, 0xc0, !PT ;  /* 0x0000007f0b047812 */ /* 0x000fe200078ec0ff */
[----:B0-----:R-:W-:Y:S01]  /*03f0*/  @!P1 IMAD R18, R23, R18, R22 ;  /* 0x0000001217129224 */ /* 0x001fe200078e0216 */
[----:B------:R-:W-:Y:S02]  /*0400*/  LEA.HI R6, R11, UR4, RZ, 0x19 ;  /* 0x000000040b067c11 */ /* 0x000fe4000f8fc8ff */
[----:B--2---:R-:W-:Y:S02]  /*0410*/  LEA R5, R25, R4, 0x7 ;  /* 0x0000000419057211 */ /* 0x004fe400078e38ff */
[----:B------:R-:W-:Y:S02]  /*0420*/  IADD3 R7, PT, PT, R6, 0x8, RZ ;  /* 0x0000000806077810 */ /* 0x000fe40007ffe0ff */
[----:B------:R-:W-:Y:S02]  /*0430*/  ISETP.GE.AND P4, PT, R5, R0, PT ;  /* 0x000000000500720c */ /* 0x000fe40003f86270 */
[----:B------:R-:W-:-:S02]  /*0440*/  @!P1 SHF.R.U32.HI R19, RZ, 0x5, R18 ;  /* 0x00000005ff139819 */ /* 0x000fc40000011612 */
[----:B------:R-:W-:Y:S02]  /*0450*/  ISETP.GE.U32.OR P4, PT, R7, R0, P4 ;  /* 0x000000000700720c */ /* 0x000fe40002786470 */
[----:B------:R-:W-:-:S11]  /*0460*/  @!P1 LOP3.LUT R18, R18, 0x1f, RZ, 0xc0, !PT ;  /* 0x0000001f12129812 */ /* 0x000fd600078ec0ff */
[----:B------:R-:W0:Y:S01]  /*0470*/  @!P4 LDC R20, c[0x0][0x360] ;  /* 0x0000d800ff14cb82 */ /* 0x000e220000000800 */
[----:B------:R-:W2:Y:S01]  /*0480*/  LDCU UR10, c[0x0][0x360] ;  /* 0x00006c00ff0a77ac */ /* 0x000ea20008000800 */
[----:B------:R-:W3:Y:S02]  /*0490*/  LDCU UR11, c[0x0][0x360] ;  /* 0x00006c00ff0b77ac */ /* 0x000ee40008000800 */
[----:B---3--:R-:W-:-:S05]  /*04a0*/  IMAD R16, R23, UR11, R22 ;  /* 0x0000000b17107c24 */ /* 0x008fca000f8e0216 */
[C---:B------:R-:W-:Y:S02]  /*04b0*/  LOP3.LUT R4, R16.reuse, 0x7f, RZ, 0xc0, !PT ;  /* 0x0000007f10047812 */ /* 0x040fe400078ec0ff */
[----:B------:R-:W-:Y:S02]  /*04c0*/  LEA.HI R6, R16, UR4, RZ, 0x19 ;  /* 0x0000000410067c11 */ /* 0x000fe4000f8fc8ff */
[----:B------:R-:W-:Y:S01]  /*04d0*/  LEA R5, R25, R4, 0x7 ;  /* 0x0000000419057211 */ /* 0x000fe200078e38ff */
[----:B-1----:R-:W-:Y:S01]  /*04e0*/  @P0 IMAD R4, R23, R17, R22 ;  /* 0x0000001117040224 */ /* 0x002fe200078e0216 */
[----:B------:R-:W-:Y:S01]  /*04f0*/  IADD3 R7, PT, PT, R6, 0x10, RZ ;  /* 0x0000001006077810 */ /* 0x000fe20007ffe0ff */
[----:B------:R-:W-:Y:S01]  /*0500*/  HFMA2 R17, -RZ, RZ, 0, 0 ;  /* 0x00000000ff117431 */ /* 0x000fe200000001ff */
[----:B------:R-:W-:Y:S02]  /*0510*/  ISETP.GE.AND P2, PT, R5, R0, PT ;  /* 0x000000000500720c */ /* 0x000fe40003f46270 */
[----:B------:R-:W-:-:S02]  /*0520*/  LEA R5, R25, R9, 0x7 ;  /* 0x0000000919057211 */ /* 0x000fc400078e38ff */
[-C--:B------:R-:W-:Y:S02]  /*0530*/  ISETP.GE.U32.OR P2, PT, R7, R0.reuse, P2 ;  /* 0x000000000700720c */ /* 0x080fe40001746470 */
[----:B------:R-:W-:Y:S02]  /*0540*/  LEA.HI R7, R14, UR4, RZ, 0x19 ;  /* 0x000000040e077c11 */ /* 0x000fe4000f8fc8ff */
[-C--:B------:R-:W-:Y:S02]  /*0550*/  ISETP.GE.AND P3, PT, R5, R0.reuse, PT ;  /* 0x000000000500720c */ /* 0x080fe40003f66270 */
[----:B------:R-:W-:Y:S02]  /*0560*/  @P0 SHF.R.U32.HI R5, RZ, 0x5, R4 ;  /* 0x00000005ff050819 */ /* 0x000fe40000011604 */
[----:B------:R-:W-:Y:S02]  /*0570*/  ISETP.GE.U32.OR P5, PT, R7, R0, P3 ;  /* 0x000000000700720c */ /* 0x000fe40001fa6470 */
[----:B------:R-:W-:-:S03]  /*0580*/  @P0 LOP3.LUT R4, R4, 0x1f, RZ, 0xc0, !PT ;  /* 0x0000001f04040812 */ /* 0x000fc600078ec0ff */
[----:B------:R-:W1:Y:S01]  /*0590*/  @!P2 LDC R8, c[0x0][0x360] ;  /* 0x0000d800ff08ab82 */ /* 0x000e620000000800 */
[----:B------:R-:W3:Y:S01]  /*05a0*/  LDCU UR11, c[0x0][0x360] ;  /* 0x00006c00ff0b77ac */ /* 0x000ee20008000800 */
[----:B------:R-:W-:Y:S01]  /*05b0*/  @P0 IMAD R5, R5, R0, R4 ;  /* 0x0000000005050224 */ /* 0x000fe200078e0204 */
[----:B------:R-:W4:Y:S05]  /*05c0*/  LDCU UR12, c[0x0][0x360] ;  /* 0x00006c00ff0c77ac */ /* 0x000f2a0008000800 */
[----:B------:R-:W-:Y:S01]  /*05d0*/  @!P5 SHF.R.U32.HI R4, RZ, 0x7, R14 ;  /* 0x00000007ff04d819 */ /* 0x000fe2000001160e */
[----:B----4-:R-:W-:-:S05]  /*05e0*/  IMAD R15, R23, UR12, R22 ;  /* 0x0000000c170f7c24 */ /* 0x010fca000f8e0216 */
[----:B------:R-:W-:-:S04]  /*05f0*/  LOP3.LUT R6, R15, 0x7f, RZ, 0xc0, !PT ;  /* 0x0000007f0f067812 */ /* 0x000fc800078ec0ff */
[----:B------:R-:W-:Y:S02]  /*0600*/  LEA R7, R25, R6, 0x7 ;  /* 0x0000000619077211 */ /* 0x000fe400078e38ff */
[----:B------:R-:W-:Y:S02]  /*0610*/  LEA.HI R6, R15, UR4, RZ, 0x19 ;  /* 0x000000040f067c11 */ /* 0x000fe4000f8fc8ff */
[----:B------:R-:W-:Y:S02]  /*0620*/  ISETP.GE.AND P3, PT, R7, R0, PT ;  /* 0x000000000700720c */ /* 0x000fe40003f66270 */
[----:B------:R-:W-:-:S04]  /*0630*/  IADD3 R7, PT, PT, R6, 0x18, RZ ;  /* 0x0000001806077810 */ /* 0x000fc80007ffe0ff */
[----:B------:R-:W-:Y:S01]  /*0640*/  ISETP.GE.U32.OR P3, PT, R7, R0, P3 ;  /* 0x000000000700720c */ /* 0x000fe20001f66470 */
[----:B------:R-:W-:-:S04]  /*0650*/  @P0 IMAD.WIDE.U32 R6, R5, 0x4, R12 ;  /* 0x0000000405060825 */ /* 0x000fc800078e000c */
[----:B------:R-:W-:Y:S01]  /*0660*/  @!P5 IMAD R5, R4, R0, R9 ;  /* 0x000000000405d224 */ /* 0x000fe200078e0209 */
[----:B------:R4:W5:Y:S01]  /*0670*/  @P0 LDG.E R17, desc[UR8][R6.64] ;  /* 0x0000000806110981 */ /* 0x000962000c1e1900 */
[----:B0-----:R-:W-:-:S06]  /*0680*/  @!P4 IMAD R9, R23, R20, R22 ;  /* 0x000000141709c224 */ /* 0x001fcc00078e0216 */
[----:B------:R-:W0:Y:S01]  /*0690*/  @!P3 LDC R38, c[0x0][0x360] ;  /* 0x0000d800ff26bb82 */ /* 0x000e220000000800 */
[----:B------:R-:W-:Y:S01]  /*06a0*/  @!P1 IMAD R19, R19, R0, R18 ;  /* 0x0000000013139224 */ /* 0x000fe200078e0212 */
[----:B------:R-:W-:Y:S02]  /*06b0*/  @!P4 SHF.R.U32.HI R21, RZ, 0x7, R9 ;  /* 0x00000007ff15c819 */ /* 0x000fe40000011609 */
[----:B------:R-:W-:Y:S01]  /*06c0*/  @!P4 LOP3.LUT R20, R9, 0x7f, RZ, 0xc0, !PT ;  /* 0x0000007f0914c812 */ /* 0x000fe200078ec0ff */
[----:B-1----:R-:W-:Y:S01]  /*06d0*/  @!P2 IMAD R8, R23, R8, R22 ;  /* 0x000000081708a224 */ /* 0x002fe200078e0216 */
[----:B------:R-:W-:Y:S01]  /*06e0*/  @!P1 LEA R9, R0, R19, 0x5 ;  /* 0x0000001300099211 */ /* 0x000fe200078e28ff */
[----:B------:R-:W-:Y:S02]  /*06f0*/  HFMA2 R19, -RZ, RZ, 0, 0 ;  /* 0x00000000ff137431 */ /* 0x000fe400000001ff */
[----:B------:R-:W-:Y:S01]  /*0700*/  @!P4 IMAD R21, R21, R0, R20 ;  /* 0x000000001515c224 */ /* 0x000fe200078e0214 */
[----:B------:R-:W-:Y:S01]  /*0710*/  @!P2 SHF.R.U32.HI R45, RZ, 0x7, R8 ;  /* 0x00000007ff2da819 */ /* 0x000fe20000011608 */
[----:B----4-:R-:W-:Y:S01]  /*0720*/  @!P1 IMAD.WIDE.U32 R6, R9, 0x4, R12 ;  /* 0x0000000409069825 */ /* 0x010fe200078e000c */
[----:B------:R-:W-:-:S02]  /*0730*/  @!P2 LOP3.LUT R8, R8, 0x7f, RZ, 0xc0, !PT ;  /* 0x0000007f0808a812 */ /* 0x000fc400078ec0ff */
[----:B------:R-:W-:Y:S01]  /*0740*/  @!P4 LEA R9, R0, R21, 0x3 ;  /* 0x000000150009c211 */ /* 0x000fe200078e18ff */
[----:B--2---:R-:W-:Y:S01]  /*0750*/  IMAD R21, R23, UR10, R22 ;  /* 0x0000000a17157c24 */ /* 0x004fe2000f8e0216 */
[----:B------:R-:W-:Y:S01]  /*0760*/  MOV R18, RZ ;  /* 0x000000ff00127202 */ /* 0x000fe20000000f00 */
[----:B------:R-:W-:Y:S01]  /*0770*/  @!P5 IMAD.WIDE.U32 R4, R5, 0x4, R2 ;  /* 0x000000040504d825 */ /* 0x000fe200078e0002 */
[----:B------:R0:W2:Y:S03]  /*0780*/  @!P1 LDG.E R19, desc[UR8][R6.64] ;  /* 0x0000000806139981 */ /* 0x0000a6000c1e1900 */
[----:B------:R-:W-:Y:S01]  /*0790*/  @!P2 IMAD R45, R45, R0, R8 ;  /* 0x000000002d2da224 */ /* 0x000fe200078e0208 */
[----:B------:R-:W-:Y:S01]  /*07a0*/  LOP3.LUT R8, R21, 0x1f, RZ, 0xc0, !PT ;  /* 0x0000001f15087812 */ /* 0x000fe200078ec0ff */
[----:B------:R1:W4:Y:S01]  /*07b0*/  @!P5 LDG.E R18, desc[UR8][R4.64] ;  /* 0x000000080412d981 */ /* 0x000322000c1e1900 */
[----:B------:R-:W-:Y:S01]  /*07c0*/  MOV R20, RZ ;  /* 0x000000ff00147202 */ /* 0x000fe20000000f00 */
[----:B0-----:R-:W-:-:S02]  /*07d0*/  @!P3 IMAD R6, R23, R38, R22 ;  /* 0x000000261706b224 */ /* 0x001fc400078e0216 */
[----:B---3--:R-:W-:Y:S02]  /*07e0*/  IMAD R38, R23, UR11, R22 ;  /* 0x0000000b17267c24 */ /* 0x008fe4000f8e0216 */
[----:B-1----:R-:W-:Y:S01]  /*07f0*/  @!P4 IMAD.WIDE.U32 R4, R9, 0x4, R2 ;  /* 0x000000040904c825 */ /* 0x002fe200078e0002 */
[----:B------:R-:W-:Y:S02]  /*0800*/  @!P2 LEA R9, R0, R45, 0x4 ;  /* 0x0000002d0009a211 */ /* 0x000fe400078e20ff */
[----:B------:R-:W-:Y:S02]  /*0810*/  @!P3 SHF.R.U32.HI R7, RZ, 0x7, R6 ;  /* 0x00000007ff07b819 */ /* 0x000fe40000011606 */
[----:B------:R-:W-:Y:S01]  /*0820*/  @!P3 LOP3.LUT R44, R6, 0x7f, RZ, 0xc0, !PT ;  /* 0x0000007f062cb812 */ /* 0x000fe200078ec0ff */
[----:B------:R0:W3:Y:S01]  /*0830*/  @!P4 LDG.E R20, desc[UR8][R4.64] ;  /* 0x000000080414c981 */ /* 0x0000e2000c1e1900 */
[----:B------:R-:W-:Y:S02]  /*0840*/  IADD3 R45, PT, PT, R8, UR4, RZ ;  /* 0x00000004082d7c10 */ /* 0x000fe4000fffe0ff */
[----:B------:R-:W-:-:S02]  /*0850*/  LEA.HI R6, R21, UR5, RZ, 0x1b ;  /* 0x0000000515067c11 */ /* 0x000fc4000f8fd8ff */
[-C--:B------:R-:W-:Y:S02]  /*0860*/  ISETP.GE.U32.AND P0, PT, R45, R0.reuse, PT ;  /* 0x000000002d00720c */ /* 0x080fe40003f06070 */
[----:B0-----:R-:W-:Y:S02]  /*0870*/  IADD3 R5, PT, PT, R6, 0x40, RZ ;  /* 0x0000004006057810 */ /* 0x001fe40007ffe0ff */
[----:B------:R-:W-:Y:S02]  /*0880*/  LOP3.LUT R4, R38, 0x1f, RZ, 0xc0, !PT ;  /* 0x0000001f26047812 */ /* 0x000fe400078ec0ff */
[----:B------:R-:W-:Y:S02]  /*0890*/  ISETP.GE.OR P0, PT, R5, R0, P0 ;  /* 0x000000000500720c */ /* 0x000fe40000706670 */
[----:B------:R-:W-:Y:S02]  /*08a0*/  IADD3 R5, PT, PT, R4, UR4, RZ ;  /* 0x0000000404057c10 */ /* 0x000fe4000fffe0ff */
[----:B------:R-:W-:-:S02]  /*08b0*/  LEA.HI R4, R38, UR5, RZ, 0x1b ;  /* 0x0000000526047c11 */ /* 0x000fc4000f8fd8ff */
[-C--:B------:R-:W-:Y:S02]  /*08c0*/  ISETP.GE.U32.AND P1, PT, R5, R0.reuse, PT ;  /* 0x000000000500720c */ /* 0x080fe40003f26070 */
[----:B------:R-:W-:Y:S01]  /*08d0*/  IADD3 R5, PT, PT, R4, 0x60, RZ ;  /* 0x0000006004057810 */ /* 0x000fe20007ffe0ff */
[-C--:B------:R-:W-:Y:S02]  /*08e0*/  @!P3 IMAD R7, R7, R0.reuse, R44 ;  /* 0x000000000707b224 */ /* 0x080fe400078e022c */
[----:B------:R-:W-:Y:S01]  /*08f0*/  HFMA2 R36, -RZ, RZ, 0, 0 ;  /* 0x00000000ff247431 */ /* 0x000fe200000001ff */
[----:B------:R-:W-:Y:S01]  /*0900*/  ISETP.GE.OR P1, PT, R5, R0, P1 ;  /* 0x000000000500720c */ /* 0x000fe20000f26670 */
[----:B------:R-:W-:Y:S01]  /*0910*/  @!P2 IMAD.WIDE.U32 R8, R9, 0x4, R2 ;  /* 0x000000040908a825 */ /* 0x000fe200078e0002 */
[----:B------:R-:W-:-:S04]  /*0920*/  @!P3 LEA R7, R0, R7, 0x4 ;  /* 0x000000070007b211 */ /* 0x000fc800078e20ff */
[----:B------:R-:W-:Y:S01]  /*0930*/  @!P3 LEA R7, R0, R7, 0x3 ;  /* 0x000000070007b211 */ /* 0x000fe200078e18ff */
[----:B------:R0:W3:Y:S01]  /*0940*/  @!P2 LDG.E R36, desc[UR8][R8.64] ;  /* 0x000000080824a981 */ /* 0x0000e2000c1e1900 */
[----:B------:R-:W-:-:S03]  /*0950*/  MOV R46, RZ ;  /* 0x000000ff002e7202 */ /* 0x000fc60000000f00 */
[----:B------:R-:W-:Y:S01]  /*0960*/  @!P3 IMAD.WIDE.U32 R4, R7, 0x4, R2 ;  /* 0x000000040704b825 */ /* 0x000fe200078e0002 */
[----:B------:R-:W-:-:S03]  /*0970*/  CS2R R44, SRZ ;  /* 0x00000000002c7805 */ /* 0x000fc6000001ff00 */
[--C-:B------:R-:W-:Y:S01]  /*0980*/  @!P0 IMAD.WIDE.U32 R6, R27, 0x4, R12.reuse ;  /* 0x000000041b068825 */ /* 0x100fe200078e000c */
[----:B0-----:R-:W-:Y:S02]  /*0990*/  @!P1 LEA R9, R0, R27, 0x5 ;  /* 0x0000001b00099211 */ /* 0x001fe400078e28ff */
[----:B------:R0:W3:Y:S03]  /*09a0*/  @!P3 LDG.E R44, desc[UR8][R4.64] ;  /* 0x00000008042cb981 */ /* 0x0000e6000c1e1900 */
[----:B------:R-:W-:Y:S01]  /*09b0*/  @!P1 IMAD.WIDE.U32 R8, R9, 0x4, R12 ;  /* 0x0000000409089825 */ /* 0x000fe200078e000c */
[----:B------:R1:W3:Y:S04]  /*09c0*/  @!P0 LDG.E R46, desc[UR8][R6.64] ;  /* 0x00000008062e8981 */ /* 0x0002e8000c1e1900 */
[----:B------:R1:W3:Y:S01]  /*09d0*/  @!P1 LDG.E R45, desc[UR8][R8.64] ;  /* 0x00000008082d9981 */ /* 0x0002e2000c1e1900 */
[----:B------:R-:W0:Y:S01]  /*09e0*/  S2UR UR6, SR_CgaCtaId ;  /* 0x00000000000679c3 */ /* 0x000e220000008800 */
[----:B------:R-:W-:Y:S01]  /*09f0*/  UMOV UR5, 0x400 ;  /* 0x0000040000057882 */ /* 0x000fe20000000000 */
[----:B------:R-:W-:-:S02]  /*0a00*/  SHF.L.U32 R14, R14, 0x2, RZ ;  /* 0x000000020e0e7819 */ /* 0x000fc400000006ff */
[----:B------:R-:W-:Y:S01]  /*0a10*/  SHF.L.U32 R10, R10, 0x2, RZ ;  /* 0x000000020a0a7819 */ /* 0x000fe200000006ff */
[----:B0-----:R-:W-:Y:S01]  /*0a20*/  ULEA UR5, UR6, UR5, 0x18 ;  /* 0x0000000506057291 */ /* 0x001fe2000f8ec0ff */
[----:B------:R-:W1:Y:S01]  /*0a30*/  LDCU UR6, c[0x0][0x360] ;  /* 0x00006c00ff0677ac */ /* 0x000e620008000800 */
[----:B------:R-:W-:Y:S02]  /*0a40*/  SHF.L.U32 R11, R11, 0x2, RZ ;  /* 0x000000020b0b7819 */ /* 0x000fe400000006ff */
[----:B------:R-:W-:Y:S02]  /*0a50*/  SHF.L.U32 R21, R21, 0x2, RZ ;  /* 0x0000000215157819 */ /* 0x000fe400000006ff */
[----:B------:R-:W-:Y:S02]  /*0a60*/  LOP3.LUT R14, R14, 0xfffffc, RZ, 0xc0, !PT ;  /* 0x00fffffc0e0e7812 */ /* 0x000fe400078ec0ff */
[----:B------:R-:W-:Y:S02]  /*0a70*/  SHF.L.U32 R16, R16, 0x2, RZ ;  /* 0x0000000210107819 */ /* 0x000fe400000006ff */
[----:B------:R-:W-:-:S02]  /*0a80*/  LOP3.LUT R5, R10, 0xfffffc, RZ, 0xc0, !PT ;  /* 0x00fffffc0a057812 */ /* 0x000fc400078ec0ff */
[----:B------:R-:W-:Y:S02]  /*0a90*/  SHF.L.U32 R38, R38, 0x2, RZ ;  /* 0x0000000226267819 */ /* 0x000fe400000006ff */
[----:B------:R-:W-:Y:S01]  /*0aa0*/  LOP3.LUT R4, R11, 0xfffffc, RZ, 0xc0, !PT ;  /* 0x00fffffc0b047812 */ /* 0x000fe200078ec0ff */
[----:B-1----:R-:W-:Y:S01]  /*0ab0*/  IMAD R6, R23, UR6, R22 ;  /* 0x0000000617067c24 */ /* 0x002fe2000f8e0216 */
[----:B------:R-:W-:Y:S02]  /*0ac0*/  SHF.L.U32 R15, R15, 0x2, RZ ;  /* 0x000000020f0f7819 */ /* 0x000fe400000006ff */
[----:B------:R-:W-:Y:S02]  /*0ad0*/  LOP3.LUT R21, R21, 0xfffffc, RZ, 0xc0, !PT ;  /* 0x00fffffc15157812 */ /* 0x000fe400078ec0ff */
[----:B------:R-:W-:Y:S01]  /*0ae0*/  SHF.L.U32 R8, R6, 0x2, RZ ;  /* 0x0000000206087819 */ /* 0x000fe200000006ff */
[----:B------:R-:W0:Y:S01]  /*0af0*/  LDCU UR10, c[0x0][0x360] ;  /* 0x00006c00ff0a77ac */ /* 0x000e220008000800 */
[----:B------:R-:W-:-:S02]  /*0b00*/  LOP3.LUT R7, R16, 0xfffffc, RZ, 0xc0, !PT ;  /* 0x00fffffc10077812 */ /* 0x000fc400078ec0ff */
[----:B------:R-:W-:Y:S02]  /*0b10*/  LOP3.LUT R9, R38, 0xfffffc, RZ, 0xc0, !PT ;  /* 0x00fffffc26097812 */ /* 0x000fe400078ec0ff */
[----:B------:R-:W-:Y:S02]  /*0b20*/  LOP3.LUT R48, R15, 0xfffffc, RZ, 0xc0, !PT ;  /* 0x00fffffc0f307812 */ /* 0x000fe400078ec0ff */
[----:B------:R-:W-:Y:S02]  /*0b30*/  LOP3.LUT R47, R8, 0xfffffc, RZ, 0xc0, !PT ;  /* 0x00fffffc082f7812 */ /* 0x000fe400078ec0ff */
[----:B------:R-:W-:Y:S01]  /*0b40*/  SHF.L.U32 R38, R6, 0x4, RZ ;  /* 0x0000000406267819 */ /* 0x000fe200000006ff */
[----:B0-----:R-:W-:-:S03]  /*0b50*/  IMAD R10, R23, UR10, R22 ;  /* 0x0000000a170a7c24 */ /* 0x001fc6000f8e0216 */
[----:B------:R-:W-:Y:S02]  /*0b60*/  LOP3.LUT R38, R38, 0x1f0, RZ, 0xc0, !PT ;  /* 0x000001f026267812 */ /* 0x000fe400078ec0ff */
[----:B------:R-:W-:-:S04]  /*0b70*/  SHF.L.U32 R10, R10, 0x4, RZ ;  /* 0x000000040a0a7819 */ /* 0x000fc800000006ff */
[----:B------:R-:W-:Y:S01]  /*0b80*/  LOP3.LUT R49, R10, 0xfffffe00, RZ, 0xc0, !PT ;  /* 0xfffffe000a317812 */ /* 0x000fe200078ec0ff */
[----:B-----5:R-:W-:Y:S04]  /*0b90*/  STS [R14+UR5], R17 ;  /* 0x000000110e007988 */ /* 0x020fe80008000805 */
[----:B----4-:R-:W-:Y:S04]  /*0ba0*/  STS [R5+UR5+0x4000], R18 ;  /* 0x0040001205007988 */ /* 0x010fe80008000805 */
[----:B--2---:R-:W-:Y:S04]  /*0bb0*/  STS [R4+UR5+0x1000], R19 ;  /* 0x0010001304007988 */ /* 0x004fe80008000805 */
[----:B---3--:R-:W-:Y:S04]  /*0bc0*/  STS [R21+UR5+0x5000], R20 ;  /* 0x0050001415007988 */ /* 0x008fe80008000805 */
[----:B------:R-:W-:Y:S04]  /*0bd0*/  STS [R7+UR5+0x2000], R46 ;  /* 0x0020002e07007988 */ /* 0x000fe80008000805 */
[----:B------:R-:W-:Y:S04]  /*0be0*/  STS [R9+UR5+0x6000], R36 ;  /* 0x0060002409007988 */ /* 0x000fe80008000805 */
[----:B------:R-:W-:Y:S04]  /*0bf0*/  STS [R48+UR5+0x3000], R45 ;  /* 0x0030002d30007988 */ /* 0x000fe80008000805 */
[----:B------:R-:W-:Y:S01]  /*0c00*/  STS [R47+UR5+0x7000], R44 ;  /* 0x0070002c2f007988 */ /* 0x000fe20008000805 */
[----:B------:R-:W-:Y:S06]  /*0c10*/  BAR.SYNC.DEFER_BLOCKING 0x0 ;  /* 0x0000000000007b1d */ /* 0x000fec0000010000 */
[----:B------:R-:W-:Y:S04]  /*0c20*/  LDS.64 R14, [R49+UR5] ;  /* 0x00000005310e7984 */ /* 0x000fe80008000a00 */
[----:B------:R-:W0:Y:S04]  /*0c30*/  LDS.128 R4, [R38+UR5+0x4000] ;  /* 0x0040000526047984 */ /* 0x000e280008000c00 */
[----:B------:R-:W1:Y:S04]  /*0c40*/  LDS.64 R16, [R49+UR5+0x80] ;  /* 0x0000800531107984 */ /* 0x000e680008000a00 */
[----:B------:R-:W2:Y:S04]  /*0c50*/  LDS.64 R18, [R49+UR5+0x100] ;  /* 0x0001000531127984 */ /* 0x000ea80008000a00 */
[----:B------:R-:W3:Y:S04]  /*0c60*/  LDS.64 R20, [R49+UR5+0x180] ;  /* 0x0001800531147984 */ /* 0x000ee80008000a00 */
[----:B------:R4:W5:Y:S02]  /*0c70*/  LDS.128 R8, [R38+UR5+0x4200] ;  /* 0x0042000526087984 */ /* 0x0009640008000c00 */
[----:B----4-:R-:W-:-:S04]  /*0c80*/  IADD3 R38, PT, PT, R38, UR5, RZ ;  /* 0x0000000526267c10 */ /* 0x010fc8000fffe0ff */
[----:B------:R-:W-:Y:S01]  /*0c90*/  IADD3 R38, PT, PT, R38, 0x4600, RZ ;  /* 0x0000460026267810 */ /* 0x000fe20007ffe0ff */
[-C--:B0-----:R-:W-:Y:S01]  /*0ca0*/  FFMA R36, R4, R14.reuse, R39 ;  /* 0x0000000e04247223 */ /* 0x081fe20000000027 */
[-C--:B------:R-:W-:Y:S01]  /*0cb0*/  FFMA R34, R5, R14.reuse, R34 ;  /* 0x0000000e05227223 */ /* 0x080fe20000000022 */
[-C--:B------:R-:W-:Y:S01]  /*0cc0*/  FFMA R46, R6, R14.reuse, R37 ;  /* 0x0000000e062e7223 */ /* 0x080fe20000000025 */
[----:B------:R-:W-:Y:S01]  /*0cd0*/  FFMA R44, R7, R14, R32 ;  /* 0x0000000e072c7223 */ /* 0x000fe20000000020 */
[-C--:B-1----:R-:W-:Y:S01]  /*0ce0*/  FFMA R14, R4, R16.reuse, R31 ;  /* 0x00000010040e7223 */ /* 0x082fe2000000001f */
[-C--:B------:R-:W-:Y:S01]  /*0cf0*/  FFMA R30, R5, R16.reuse, R30 ;  /* 0x00000010051e7223 */ /* 0x080fe2000000001e */
[-C--:B------:R-:W-:Y:S01]  /*0d00*/  FFMA R32, R6, R16.reuse, R35 ;  /* 0x0000001006207223 */ /* 0x080fe20000000023 */
[----:B------:R-:W-:Y:S01]  /*0d10*/  FFMA R48, R7, R16, R26 ;  /* 0x0000001007307223 */ /* 0x000fe2000000001a */
[-C--:B--2---:R-:W-:Y:S01]  /*0d20*/  FFMA R16, R4, R18.reuse, R29 ;  /* 0x0000001204107223 */ /* 0x084fe2000000001d */
[-C--:B------:R-:W-:Y:S01]  /*0d30*/  FFMA R26, R6, R18.reuse, R33 ;  /* 0x00000012061a7223 */ /* 0x080fe20000000021 */
[-C--:B------:R-:W-:Y:S01]  /*0d40*/  FFMA R28, R5, R18.reuse, R28 ;  /* 0x00000012051c7223 */ /* 0x080fe2000000001c */
[----:B------:R-:W-:Y:S01]  /*0d50*/  FFMA R24, R7, R18, R24 ;  /* 0x0000001207187223 */ /* 0x000fe20000000018 */
[-C--:B---3--:R-:W-:Y:S01]  /*0d60*/  FFMA R4, R4, R20.reuse, R41 ;  /* 0x0000001404047223 */ /* 0x088fe20000000029 */
[-C--:B------:R-:W-:Y:S01]  /*0d70*/  FFMA R40, R5, R20.reuse, R40 ;  /* 0x0000001405287223 */ /* 0x080fe20000000028 */
[-C--:B------:R-:W-:Y:S01]  /*0d80*/  FFMA R6, R6, R20.reuse, R43 ;  /* 0x0000001406067223 */ /* 0x080fe2000000002b */
[----:B------:R-:W-:Y:S01]  /*0d90*/  FFMA R42, R7, R20, R42 ;  /* 0x00000014072a7223 */ /* 0x000fe2000000002a */
[----:B-----5:R-:W-:Y:S01]  /*0da0*/  FFMA R39, R15, R8, R36 ;  /* 0x000000080f277223 */ /* 0x020fe20000000024 */
[----:B------:R-:W-:-:S02]  /*0db0*/  HFMA2 R36, -RZ, RZ, 0, 1.5735626220703125e-05 ;  /* 0x00000108ff247431 */ /* 0x000fc400000001ff */
[-C--:B------:R-:W-:Y:S01]  /*0dc0*/  FFMA R35, R17, R10.reuse, R32 ;  /* 0x0000000a11237223 */ /* 0x080fe20000000020 */
[----:B------:R-:W-:Y:S01]  /*0dd0*/  FFMA R33, R19, R10, R26 ;  /* 0x0000000a13217223 */ /* 0x000fe2000000001a */
[-C--:B------:R-:W-:Y:S01]  /*0de0*/  FFMA R31, R17, R8.reuse, R14 ;  /* 0x00000008111f7223 */ /* 0x080fe2000000000e */
[-C--:B------:R-:W-:Y:S01]  /*0df0*/  FFMA R29, R19, R8.reuse, R16 ;  /* 0x00000008131d7223 */ /* 0x080fe20000000010 */
[----:B------:R-:W-:Y:S01]  /*0e00*/  FFMA R41, R21, R8, R4 ;  /* 0x0000000815297223 */ /* 0x000fe20000000004 */
[-C--:B------:R-:W-:Y:S01]  /*0e10*/  FFMA R34, R15, R9.reuse, R34 ;  /* 0x000000090f227223 */ /* 0x080fe20000000022 */
[-C--:B------:R-:W-:Y:S01]  /*0e20*/  FFMA R30, R17, R9.reuse, R30 ;  /* 0x00000009111e7223 */ /* 0x080fe2000000001e */
[-C--:B------:R-:W-:Y:S01]  /*0e30*/  FFMA R28, R19, R9.reuse, R28 ;  /* 0x00000009131c7223 */ /* 0x080fe2000000001c */
[----:B------:R-:W-:Y:S01]  /*0e40*/  FFMA R40, R21, R9, R40 ;  /* 0x0000000915287223 */ /* 0x000fe20000000028 */
[-C--:B------:R-:W-:Y:S01]  /*0e50*/  FFMA R37, R15, R10.reuse, R46 ;  /* 0x0000000a0f257223 */ /* 0x080fe2000000002e */
[----:B------:R-:W-:Y:S01]  /*0e60*/  FFMA R43, R21, R10, R6 ;  /* 0x0000000a152b7223 */ /* 0x000fe20000000006 */
[-C--:B------:R-:W-:Y:S01]  /*0e70*/  FFMA R32, R15, R11.reuse, R44 ;  /* 0x0000000b0f207223 */ /* 0x080fe2000000002c */
[-C--:B------:R-:W-:Y:S01]  /*0e80*/  FFMA R26, R17, R11.reuse, R48 ;  /* 0x0000000b111a7223 */ /* 0x080fe20000000030 */
[-C--:B------:R-:W-:Y:S01]  /*0e90*/  FFMA R24, R19, R11.reuse, R24 ;  /* 0x0000000b13187223 */ /* 0x080fe20000000018 */
[----:B------:R-:W-:-:S07]  /*0ea0*/  FFMA R42, R21, R11, R42 ;  /* 0x0000000b152a7223 */ /* 0x000fce000000002a */
.L_x_1:
[----:B------:R-:W0:Y:S01]  /*0eb0*/  LDCU UR6, c[0x0][0x360] ;  /* 0x00006c00ff0677ac */ /* 0x000e220008000800 */
[----:B------:R-:W-:Y:S01]  /*0ec0*/  LDS.128 R8, [R38+-0x200] ;  /* 0xfffe000026087984 */ /* 0x000fe20000000c00 */
[----:B0-----:R-:W-:Y:S01]  /*0ed0*/  IMAD R4, R23, UR6, R22 ;  /* 0x0000000617047c24 */ /* 0x001fe2000f8e0216 */
[----:B------:R-:W0:Y:S04]  /*0ee0*/  LDCU UR6, c[0x0][0x360] ;  /* 0x00006c00ff0677ac */ /* 0x000e280008000800 */
[----:B------:R-:W-:-:S04]  /*0ef0*/  SHF.L.U32 R4, R4, 0x4, RZ ;  /* 0x0000000404047819 */ /* 0x000fc800000006ff */
[----:B------:R-:W-:-:S04]  /*0f00*/  LOP3.LUT R5, R4, 0xfffffe00, RZ, 0xc0, !PT ;  /* 0xfffffe0004057812 */ /* 0x000fc800078ec0ff */
[----:B------:R-:W-:Y:S02]  /*0f10*/  IADD3 R45, PT, PT, R36, UR5, R5 ;  /* 0x00000005242d7c10 */ /* 0x000fe4000fffe005 */
[----:B------:R-:W-:Y:S04]  /*0f20*/  LDS.128 R4, [R38] ;  /* 0x0000000026047984 */ /* 0x000fe80000000c00 */
[----:B------:R-:W1:Y:S04]  /*0f30*/  LDS.64 R14, [R45+-0x100] ;  /* 0xffff00002d0e7984 */ /* 0x000e680000000a00 */
[----:B------:R-:W2:Y:S04]  /*0f40*/  LDS.64 R16, [R45+-0x80] ;  /* 0xffff80002d107984 */ /* 0x000ea80000000a00 */
[----:B------:R-:W3:Y:S04]  /*0f50*/  LDS.64 R18, [R45] ;  /* 0x000000002d127984 */ /* 0x000ee80000000a00 */
[----:B------:R-:W4:Y:S01]  /*0f60*/  LDS.64 R20, [R45+0x80] ;  /* 0x000080002d147984 */ /* 0x000f220000000a00 */
        /* <DEDUP_REMOVED lines=8> */
[----:B0-----:R-:W-:-:S02]  /*0ff0*/  IMAD R16, R23, UR6, R22 ;  /* 0x0000000617107c24 */ /* 0x001fc4000f8e0216 */
[-C--:B---3--:R-:W-:Y:S01]  /*1000*/  FFMA R26, R8, R18.reuse, R29 ;  /* 0x00000012081a7223 */ /* 0x088fe2000000001d */
[-C--:B------:R-:W-:Y:S01]  /*1010*/  FFMA R33, R10, R18.reuse, R33 ;  /* 0x000000120a217223 */ /* 0x080fe20000000021 */
[----:B------:R-:W-:Y:S01]  /*1020*/  FFMA R24, R11, R18, R24 ;  /* 0x000000120b187223 */ /* 0x000fe20000000018 */
[----:B----4-:R-:W-:Y:S01]  /*1030*/  FFMA R46, R8, R20, R41 ;  /* 0x00000014082e7223 */ /* 0x010fe20000000029 */
[----:B------:R-:W-:Y:S01]  /*1040*/  SHF.L.U32 R31, R16, 0x4, RZ ;  /* 0x00000004101f7819 */ /* 0x000fe200000006ff */
[C---:B------:R-:W-:Y:S01]  /*1050*/  FFMA R16, R9.reuse, R18, R28 ;  /* 0x0000001209107223 */ /* 0x040fe2000000001c */
[----:B------:R-:W-:Y:S01]  /*1060*/  IADD3 R18, PT, PT, R36, 0x8, RZ ;  /* 0x0000000824127810 */ /* 0x000fe20007ffe0ff */
[-C--:B------:R-:W-:Y:S01]  /*1070*/  FFMA R40, R9, R20.reuse, R40 ;  /* 0x0000001409287223 */ /* 0x080fe20000000028 */
[----:B------:R-:W-:Y:S01]  /*1080*/  LOP3.LUT R31, R31, 0xfffffe00, RZ, 0xc0, !PT ;  /* 0xfffffe001f1f7812 */ /* 0x000fe200078ec0ff */
[-C--:B------:R-:W-:Y:S01]  /*1090*/  FFMA R43, R10, R20.reuse, R43 ;  /* 0x000000140a2b7223 */ /* 0x080fe2000000002b */
[----:B------:R-:W-:Y:S01]  /*10a0*/  FFMA R42, R11, R20, R42 ;  /* 0x000000140b2a7223 */ /* 0x000fe2000000002a */
[C---:B------:R-:W-:Y:S01]  /*10b0*/  FFMA R41, R15.reuse, R4, R48 ;  /* 0x000000040f297223 */ /* 0x040fe20000000030 */
[----:B------:R-:W-:Y:S01]  /*10c0*/  IADD3 R18, PT, PT, R18, UR5, R31 ;  /* 0x0000000512127c10 */ /* 0x000fe2000fffe01f */
[----:B------:R-:W-:Y:S01]  /*10d0*/  LDS.128 R8, [R38+0x200] ;  /* 0x0002000026087984 */ /* 0x000fe20000000c00 */
[C---:B------:R-:W-:Y:S01]  /*10e0*/  FFMA R34, R15.reuse, R5, R34 ;  /* 0x000000050f227223 */ /* 0x040fe20000000022 */
[C---:B------:R-:W-:Y:S01]  /*10f0*/  FFMA R45, R15.reuse, R6, R37 ;  /* 0x000000060f2d7223 */ /* 0x040fe20000000025 */
[----:B------:R-:W-:Y:S01]  /*1100*/  FFMA R48, R15, R7, R14 ;  /* 0x000000070f307223 */ /* 0x000fe2000000000e */
[----:B------:R-:W0:Y:S01]  /*1110*/  LDS.64 R28, [R18+-0x100] ;  /* 0xffff0000121c7984 */ /* 0x000e220000000a00 */
[-C--:B------:R-:W-:Y:S01]  /*1120*/  FFMA R39, R19, R4.reuse, R26 ;  /* 0x0000000413277223 */ /* 0x080fe2000000001a */
[C---:B------:R-:W-:Y:S01]  /*1130*/  FFMA R37, R17.reuse, R4, R32 ;  /* 0x0000000411257223 */ /* 0x040fe20000000020 */
[C---:B------:R-:W-:Y:S01]  /*1140*/  FFMA R20, R17.reuse, R5, R30 ;  /* 0x0000000511147223 */ /* 0x040fe2000000001e */
[----:B------:R-:W1:Y:S01]  /*1150*/  LDS.64 R14, [R18+-0x80] ;  /* 0xffff8000120e7984 */ /* 0x000e620000000a00 */
[CC--:B------:R-:W-:Y:S01]  /*1160*/  FFMA R35, R17.reuse, R6.reuse, R35 ;  /* 0x0000000611237223 */ /* 0x0c0fe20000000023 */
[----:B------:R-:W-:Y:S01]  /*1170*/  FFMA R44, R17, R7, R44 ;  /* 0x00000007112c7223 */ /* 0x000fe2000000002c */
[C---:B------:R-:W-:Y:S01]  /*1180*/  FFMA R26, R19.reuse, R5, R16 ;  /* 0x00000005131a7223 */ /* 0x040fe20000000010 */
[----:B------:R-:W2:Y:S01]  /*1190*/  LDS.64 R30, [R18+0x80] ;  /* 0x00008000121e7984 */ /* 0x000ea20000000a00 */
[C---:B------:R-:W-:Y:S01]  /*11a0*/  FFMA R33, R19.reuse, R6, R33 ;  /* 0x0000000613217223 */ /* 0x040fe20000000021 */
[----:B------:R-:W-:Y:S01]  /*11b0*/  FFMA R24, R19, R7, R24 ;  /* 0x0000000713187223 */ /* 0x000fe20000000018 */
[C---:B------:R-:W-:Y:S01]  /*11c0*/  FFMA R19, R21.reuse, R4, R46 ;  /* 0x0000000415137223 */ /* 0x040fe2000000002e */
[----:B------:R-:W3:Y:S01]  /*11d0*/  LDS.64 R16, [R18] ;  /* 0x0000000012107984 */ /* 0x000ee20000000a00 */
[C---:B------:R-:W-:Y:S01]  /*11e0*/  FFMA R40, R21.reuse, R5, R40 ;  /* 0x0000000515287223 */ /* 0x040fe20000000028 */
[C---:B------:R-:W-:Y:S01]  /*11f0*/  FFMA R43, R21.reuse, R6, R43 ;  /* 0x00000006152b7223 */ /* 0x040fe2000000002b */
[----:B------:R-:W-:Y:S01]  /*1200*/  FFMA R46, R21, R7, R42 ;  /* 0x00000007152e7223 */ /* 0x000fe2000000002a */
[----:B------:R-:W4:Y:S01]  /*1210*/  LDCU UR6, c[0x0][0x360] ;  /* 0x00006c00ff0677ac */ /* 0x000f220008000800 */
[----:B------:R-:W5:Y:S01]  /*1220*/  LDS.128 R4, [R38+0x400] ;  /* 0x0004000026047984 */ /* 0x000f620000000c00 */
        /* <DEDUP_REMOVED lines=8> */
[----:B----4-:R-:W-:-:S02]  /*12b0*/  IMAD R14, R23, UR6, R22 ;  /* 0x00000006170e7c24 */ /* 0x010fc4000f8e0216 */
[-C--:B--2---:R-:W-:Y:S01]  /*12c0*/  FFMA R50, R8, R30.reuse, R19 ;  /* 0x0000001e08327223 */ /* 0x084fe20000000013 */
[----:B------:R-:W-:Y:S01]  /*12d0*/  FFMA R19, R10, R30, R43 ;  /* 0x0000001e0a137223 */ /* 0x000fe2000000002b */
[----:B------:R-:W0:Y:S01]  /*12e0*/  LDCU UR6, c[0x0][0x360] ;  /* 0x00006c00ff0677ac */ /* 0x000e220008000800 */
[-C--:B---3--:R-:W-:Y:S01]  /*12f0*/  FFMA R26, R9, R16.reuse, R26 ;  /* 0x00000010091a7223 */ /* 0x088fe2000000001a */
[----:B------:R-:W-:Y:S01]  /*1300*/  SHF.L.U32 R18, R14, 0x4, RZ ;  /* 0x000000040e127819 */ /* 0x000fe200000006ff */
[-C--:B------:R-:W-:Y:S01]  /*1310*/  FFMA R14, R8, R16.reuse, R39 ;  /* 0x00000010080e7223 */ /* 0x080fe20000000027 */
[-C--:B------:R-:W-:Y:S01]  /*1320*/  FFMA R39, R10, R16.reuse, R33 ;  /* 0x000000100a277223 */ /* 0x080fe20000000021 */
[----:B------:R-:W-:Y:S01]  /*1330*/  FFMA R16, R11, R16, R24 ;  /* 0x000000100b107223 */ /* 0x000fe20000000018 */
[----:B------:R-:W-:Y:S01]  /*1340*/  LOP3.LUT R21, R18, 0xfffffe00, RZ, 0xc0, !PT ;  /* 0xfffffe0012157812 */ /* 0x000fe200078ec0ff */
[-C--:B------:R-:W-:Y:S01]  /*1350*/  FFMA R18, R9, R30.reuse, R40 ;  /* 0x0000001e09127223 */ /* 0x080fe20000000028 */
[----:B------:R-:W-:Y:S01]  /*1360*/  IADD3 R24, PT, PT, R36, 0x10, RZ ;  /* 0x0000001024187810 */ /* 0x000fe20007ffe0ff */
[----:B------:R-:W-:Y:S01]  /*1370*/  FFMA R30, R11, R30, R46 ;  /* 0x0000001e0b1e7223 */ /* 0x000fe2000000002e */
[-C--:B-----5:R-:W-:Y:S01]  /*1380*/  FFMA R33, R29, R4.reuse, R32 ;  /* 0x000000041d217223 */ /* 0x0a0fe20000000020 */
[----:B------:R-:W-:Y:S01]  /*1390*/  LDS.128 R8, [R38+0x600] ;  /* 0x0006000026087984 */ /* 0x000fe20000000c00 */
[----:B------:R-:W-:Y:S01]  /*13a0*/  IADD3 R24, PT, PT, R24, UR5, R21 ;  /* 0x0000000518187c10 */ /* 0x000fe2000fffe015 */
[-C--:B------:R-:W-:Y:S01]  /*13b0*/  FFMA R43, R15, R4.reuse, R42 ;  /* 0x000000040f2b7223 */ /* 0x080fe2000000002a */
[-C--:B------:R-:W-:Y:S01]  /*13c0*/  FFMA R37, R17, R4.reuse, R14 ;  /* 0x0000000411257223 */ /* 0x080fe2000000000e */
[----:B------:R-:W-:Y:S01]  /*13d0*/  FFMA R41, R31, R4, R50 ;  /* 0x000000041f297223 */ /* 0x000fe20000000032 */
[-C--:B------:R-:W-:Y:S01]  /*13e0*/  FFMA R34, R29, R5.reuse, R34 ;  /* 0x000000051d227223 */ /* 0x080fe20000000022 */
[----:B------:R-:W1:Y:S01]  /*13f0*/  LDS.64 R20, [R24+-0x100] ;  /* 0xffff000018147984 */ /* 0x000e620000000a00 */
[C---:B------:R-:W-:Y:S01]  /*1400*/  FFMA R32, R15.reuse, R5, R28 ;  /* 0x000000050f207223 */ /* 0x040fe2000000001c */
[CC--:B------:R-:W-:Y:S01]  /*1410*/  FFMA R35, R15.reuse, R6.reuse, R35 ;  /* 0x000000060f237223 */ /* 0x0c0fe20000000023 */
[----:B------:R-:W-:Y:S01]  /*1420*/  FFMA R44, R15, R7, R44 ;  /* 0x000000070f2c7223 */ /* 0x000fe2000000002c */
[-C--:B------:R-:W-:Y:S01]  /*1430*/  FFMA R40, R17, R5.reuse, R26 ;  /* 0x0000000511287223 */ /* 0x080fe2000000001a */
[----:B------:R-:W-:Y:S01]  /*1440*/  FFMA R4, R31, R5, R18 ;  /* 0x000000051f047223 */ /* 0x000fe20000000012 */
[CC--:B------:R-:W-:Y:S01]  /*1450*/  FFMA R39, R17.reuse, R6.reuse, R39 ;  /* 0x0000000611277223 */ /* 0x0c0fe20000000027 */
[-C--:B------:R-:W-:Y:S01]  /*1460*/  FFMA R42, R17, R7.reuse, R16 ;  /* 0x00000007112a7223 */ /* 0x080fe20000000010 */
[----:B------:R-:W2:Y:S01]  /*1470*/  LDS.64 R14, [R24+-0x80] ;  /* 0xffff8000180e7984 */ /* 0x000ea20000000a00 */
[-C--:B------:R-:W-:Y:S01]  /*1480*/  FFMA R5, R31, R6.reuse, R19 ;  /* 0x000000061f057223 */ /* 0x080fe20000000013 */
[----:B------:R-:W-:Y:S01]  /*1490*/  FFMA R45, R29, R6, R45 ;  /* 0x000000061d2d7223 */ /* 0x000fe2000000002d */
[-C--:B------:R-:W-:Y:S01]  /*14a0*/  FFMA R6, R31, R7.reuse, R30 ;  /* 0x000000071f067223 */ /* 0x080fe2000000001e */
[----:B------:R-:W3:Y:S01]  /*14b0*/  LDS.128 R16, [R38+0x800] ;  /* 0x0008000026107984 */ /* 0x000ee20000000c00 */
[----:B------:R-:W-:Y:S01]  /*14c0*/  FFMA R48, R29, R7, R48 ;  /* 0x000000071d307223 */ /* 0x000fe20000000030 */
[----:B0-----:R-:W-:Y:S01]  /*14d0*/  IMAD R7, R23, UR6, R22 ;  /* 0x0000000617077c24 */ /* 0x001fe2000f8e0216 */
[----:B------:R-:W0:Y:S01]  /*14e0*/  LDCU UR6, c[0x0][0x360] ;  /* 0x00006c00ff0677ac */ /* 0x000e220008000800 */
[----:B------:R-:W4:Y:S03]  /*14f0*/  LDS.64 R30, [R24+0x80] ;  /* 0x00008000181e7984 */ /* 0x000f260000000a00 */
[----:B------:R-:W-:Y:S01]  /*1500*/  SHF.L.U32 R7, R7, 0x4, RZ ;  /* 0x0000000407077819 */ /* 0x000fe200000006ff */
[----:B------:R5:W0:Y:S03]  /*1510*/  LDS.64 R28, [R24] ;  /* 0x00000000181c7984 */ /* 0x000a260000000a00 */
[----:B------:R-:W-:Y:S01]  /*1520*/  LOP3.LUT R7, R7, 0xfffffe00, RZ, 0xc0, !PT ;  /* 0xfffffe0007077812 */ /* 0x000fe200078ec0ff */
        /* <DEDUP_REMOVED lines=8> */
[C---:B---3--:R-:W-:Y:S01]  /*15b0*/  FFMA R32, R21.reuse, R17, R46 ;  /* 0x0000001115207223 */ /* 0x048fe2000000002e */
[----:B------:R-:W-:Y:S01]  /*15c0*/  IADD3 R46, PT, PT, R36, 0x18, RZ ;  /* 0x00000018242e7810 */ /* 0x000fe20007ffe0ff */
[C---:B------:R-:W-:Y:S01]  /*15d0*/  FFMA R35, R21.reuse, R16, R26 ;  /* 0x0000001015237223 */ /* 0x040fe2000000001a */
[----:B------:R-:W-:Y:S01]  /*15e0*/  FFMA R26, R21, R19, R48 ;  /* 0x00000013151a7223 */ /* 0x000fe20000000030 */
[-C--:B----4-:R-:W-:Y:S01]  /*15f0*/  FFMA R48, R8, R30.reuse, R41 ;  /* 0x0000001e08307223 */ /* 0x090fe20000000029 */
[----:B------:R-:W-:Y:S01]  /*1600*/  IADD3 R46, PT, PT, R46, UR5, R7 ;  /* 0x000000052e2e7c10 */ /* 0x000fe2000fffe007 */
[-C--:B------:R-:W-:Y:S01]  /*1610*/  FFMA R50, R9, R30.reuse, R4 ;  /* 0x0000001e09327223 */ /* 0x080fe20000000004 */
[----:B------:R-:W-:Y:S01]  /*1620*/  FFMA R47, R10, R30, R5 ;  /* 0x0000001e0a2f7223 */ /* 0x000fe20000000005 */
[----:B------:R-:W-:Y:S01]  /*1630*/  FFMA R33, R21, R18, R33 ;  /* 0x0000001215217223 */ /* 0x000fe20000000021 */
[----:B------:R-:W-:Y:S01]  /*1640*/  FFMA R30, R11, R30, R6 ;  /* 0x0000001e0b1e7223 */ /* 0x000fe20000000006 */
[-C--:B-----5:R-:W-:Y:S01]  /*1650*/  FFMA R24, R15, R17.reuse, R20 ;  /* 0x000000110f187223 */ /* 0x0a0fe20000000014 */
[----:B------:R-:W-:Y:S01]  /*1660*/  LDS.128 R4, [R38+0xa00] ;  /* 0x000a000026047984 */ /* 0x000fe20000000c00 */
[-C--:B0-----:R-:W-:Y:S01]  /*1670*/  FFMA R40, R9, R28.reuse, R40 ;  /* 0x0000001c09287223 */ /* 0x081fe20000000028 */
[-C--:B------:R-:W-:Y:S01]  /*1680*/  FFMA R14, R8, R28.reuse, R37 ;  /* 0x0000001c080e7223 */ /* 0x080fe20000000025 */
[-C--:B------:R-:W-:Y:S01]  /*1690*/  FFMA R45, R10, R28.reuse, R39 ;  /* 0x0000001c0a2d7223 */ /* 0x080fe20000000027 */
[----:B------:R-:W0:Y:S01]  /*16a0*/  LDS.64 R20, [R46+-0x80] ;  /* 0xffff80002e147984 */ /* 0x000e220000000a00 */
[----:B------:R-:W-:Y:S01]  /*16b0*/  FFMA R42, R11, R28, R42 ;  /* 0x0000001c0b2a7223 */ /* 0x000fe2000000002a */
[----:B------:R-:W-:Y:S01]  /*16c0*/  FFMA R39, R15, R18, R43 ;  /* 0x000000120f277223 */ /* 0x000fe2000000002b */
[C---:B------:R-:W-:Y:S01]  /*16d0*/  FFMA R28, R29.reuse, R17, R40 ;  /* 0x000000111d1c7223 */ /* 0x040fe20000000028 */
[----:B------:R-:W1:Y:S01]  /*16e0*/  LDS.64 R8, [R46+-0x100] ;  /* 0xffff00002e087984 */ /* 0x000e620000000a00 */
[C---:B------:R-:W-:Y:S01]  /*16f0*/  FFMA R43, R29.reuse, R16, R14 ;  /* 0x000000101d2b7223 */ /* 0x040fe2000000000e */
[C---:B------:R-:W-:Y:S01]  /*1700*/  FFMA R41, R29.reuse, R18, R45 ;  /* 0x000000121d297223 */ /* 0x040fe2000000002d */
[-C--:B------:R-:W-:Y:S01]  /*1710*/  FFMA R40, R29, R19.reuse, R42 ;  /* 0x000000131d287223 */ /* 0x080fe2000000002a */
[CC--:B------:R-:W-:Y:S01]  /*1720*/  FFMA R37, R15.reuse, R16.reuse, R34 ;  /* 0x000000100f257223 */ /* 0x0c0fe20000000022 */
[----:B------:R-:W-:Y:S01]  /*1730*/  FFMA R44, R15, R19, R44 ;  /* 0x000000130f2c7223 */ /* 0x000fe2000000002c */
[C---:B------:R-:W-:Y:S01]  /*1740*/  FFMA R29, R31.reuse, R16, R48 ;  /* 0x000000101f1d7223 */ /* 0x040fe20000000030 */
[----:B------:R-:W2:Y:S01]  /*1750*/  LDS.64 R10, [R46] ;  /* 0x000000002e0a7984 */ /* 0x000ea20000000a00 */
[C---:B------:R-:W-:Y:S01]  /*1760*/  FFMA R42, R31.reuse, R17, R50 ;  /* 0x000000111f2a7223 */ /* 0x040fe20000000032 */
[C---:B------:R-:W-:Y:S01]  /*1770*/  FFMA R45, R31.reuse, R18, R47 ;  /* 0x000000121f2d7223 */ /* 0x040fe2000000002f */
[----:B------:R-:W-:Y:S01]  /*1780*/  FFMA R48, R31, R19, R30 ;  /* 0x000000131f307223 */ /* 0x000fe2000000001e */
[----:B------:R3:W4:Y:S01]  /*1790*/  LDS.64 R14, [R46+0x80] ;  /* 0x000080002e0e7984 */ /* 0x0007220000000a00 */
[----:B------:R-:W-:-:S02]  /*17a0*/  IADD3 R31, PT, PT, R36, 0x20, RZ ;  /* 0x00000020241f7810 */ /* 0x000fc40007ffe0ff */
[----:B------:R-:W-:Y:S01]  /*17b0*/  IADD3 R36, PT, PT, R36, 0x28, RZ ;  /* 0x0000002824247810 */ /* 0x000fe20007ffe0ff */
[----:B------:R-:W5:Y:S03]  /*17c0*/  LDS.128 R16, [R38+0xc00] ;  /* 0x000c000026107984 */ /* 0x000f660000000c00 */
[----:B------:R-:W-:Y:S01]  /*17d0*/  ISETP.NE.AND P0, PT, R36, 0x180, PT ;  /* 0x000001802400780c */ /* 0x000fe20003f05270 */
[-C--:B0-----:R-:W-:Y:S01]  /*17e0*/  FFMA R34, R5, R20.reuse, R24 ;  /* 0x0000001405227223 */ /* 0x081fe20000000018 */
[----:B------:R-:W-:Y:S02]  /*17f0*/  IMAD R24, R23, UR6, R22 ;  /* 0x0000000617187c24 */ /* 0x000fe4000f8e0216 */
[----:B------:R-:W-:Y:S01]  /*1800*/  FFMA R39, R6, R20, R39 ;  /* 0x0000001406277223 */ /* 0x000fe20000000027 */
[-C--:B-1----:R-:W-:Y:S01]  /*1810*/  FFMA R30, R4, R8.reuse, R35 ;  /* 0x00000008041e7223 */ /* 0x082fe20000000023 */
[-C--:B------:R-:W-:Y:S01]  /*1820*/  FFMA R32, R5, R8.reuse, R32 ;  /* 0x0000000805207223 */ /* 0x080fe20000000020 */
[----:B------:R-:W-:Y:S01]  /*1830*/  SHF.L.U32 R24, R24, 0x4, RZ ;  /* 0x0000000418187819 */ /* 0x000fe200000006ff */
[-C--:B------:R-:W-:Y:S01]  /*1840*/  FFMA R33, R6, R8.reuse, R33 ;  /* 0x0000000806217223 */ /* 0x080fe20000000021 */
[C---:B------:R-:W-:Y:S01]  /*1850*/  FFMA R26, R7.reuse, R8, R26 ;  /* 0x00000008071a7223 */ /* 0x040fe2000000001a */
[-C--:B------:R-:W-:Y:S01]  /*1860*/  FFMA R8, R4, R20.reuse, R37 ;  /* 0x0000001404087223 */ /* 0x080fe20000000025 */
[----:B------:R-:W-:Y:S01]  /*1870*/  LOP3.LUT R24, R24, 0xfffffe00, RZ, 0xc0, !PT ;  /* 0xfffffe0018187812 */ /* 0x000fe200078ec0ff */
[----:B------:R-:W-:Y:S01]  /*1880*/  FFMA R20, R7, R20, R44 ;  /* 0x0000001407147223 */ /* 0x000fe2000000002c */
[-C--:B--2---:R-:W-:Y:S01]  /*1890*/  FFMA R44, R4, R10.reuse, R43 ;  /* 0x0000000a042c7223 */ /* 0x084fe2000000002b */
[-C--:B---3--:R-:W-:Y:S01]  /*18a0*/  FFMA R46, R5, R10.reuse, R28 ;  /* 0x0000000a052e7223 */ /* 0x088fe2000000001c */
[----:B------:R-:W-:Y:S01]  /*18b0*/  IADD3 R24, PT, PT, R31, UR5, R24 ;  /* 0x000000051f187c10 */ /* 0x000fe2000fffe018 */
[----:B------:R-:W-:Y:S01]  /*18c0*/  FFMA R41, R6, R10, R41 ;  /* 0x0000000a06297223 */ /* 0x000fe20000000029 */
[-C--:B----4-:R-:W-:Y:S01]  /*18d0*/  FFMA R50, R4, R14.reuse, R29 ;  /* 0x0000000e04327223 */ /* 0x090fe2000000001d */
[-C--:B------:R-:W-:Y:S01]  /*18e0*/  FFMA R42, R5, R14.reuse, R42 ;  /* 0x0000000e052a7223 */ /* 0x080fe2000000002a */
[----:B------:R-:W-:Y:S01]  /*18f0*/  FFMA R45, R6, R14, R45 ;  /* 0x0000000e062d7223 */ /* 0x000fe2000000002d */
[C---:B------:R-:W-:Y:S01]  /*1900*/  FFMA R10, R7.reuse, R10, R40 ;  /* 0x0000000a070a7223 */ /* 0x040fe20000000028 */
[----:B------:R-:W-:Y:S01]  /*1910*/  FFMA R14, R7, R14, R48 ;  /* 0x0000000e070e7223 */ /* 0x000fe20000000030 */
[-C--:B-----5:R-:W-:Y:S01]  /*1920*/  FFMA R31, R9, R16.reuse, R30 ;  /* 0x00000010091f7223 */ /* 0x0a0fe2000000001e */
[----:B------:R-:W-:Y:S01]  /*1930*/  LDS.64 R28, [R24+-0x100] ;  /* 0xffff0000181c7984 */ /* 0x000fe20000000a00 */
[C---:B------:R-:W-:Y:S01]  /*1940*/  FFMA R37, R21.reuse, R16, R8 ;  /* 0x0000001015257223 */ /* 0x040fe20000000008 */
[C---:B------:R-:W-:Y:S01]  /*1950*/  FFMA R34, R21.reuse, R17, R34 ;  /* 0x0000001115227223 */ /* 0x040fe20000000022 */
[CC--:B------:R-:W-:Y:S01]  /*1960*/  FFMA R39, R21.reuse, R18.reuse, R39 ;  /* 0x0000001215277223 */ /* 0x0c0fe20000000027 */
[----:B------:R-:W0:Y:S01]  /*1970*/  LDS.128 R4, [R38+0xe00] ;  /* 0x000e000026047984 */ /* 0x000e220000000c00 */
[----:B------:R-:W-:Y:S01]  /*1980*/  FFMA R30, R21, R19, R20 ;  /* 0x00000013151e7223 */ /* 0x000fe20000000014 */
[----:B------:R-:W-:Y:S01]  /*1990*/  FFMA R35, R9, R18, R33 ;  /* 0x0000001209237223 */ /* 0x000fe20000000021 */
[----:B------:R-:W-:Y:S01]  /*19a0*/  FFMA R33, R11, R16, R44 ;  /* 0x000000100b217223 */ /* 0x000fe2000000002c */
[----:B------:R-:W1:Y:S01]  /*19b0*/  LDS.64 R20, [R24+-0x80] ;  /* 0xffff800018147984 */ /* 0x000e620000000a00 */
[C---:B------:R-:W-:Y:S01]  /*19c0*/  FFMA R32, R9.reuse, R17, R32 ;  /* 0x0000001109207223 */ /* 0x040fe20000000020 */
[----:B------:R-:W-:Y:S01]  /*19d0*/  FFMA R26, R9, R19, R26 ;  /* 0x00000013091a7223 */ /* 0x000fe2000000001a */
[C---:B------:R-:W-:Y:S01]  /*19e0*/  FFMA R40, R11.reuse, R17, R46 ;  /* 0x000000110b287223 */ /* 0x040fe2000000002e */
[C---:B------:R-:W-:Y:S01]  /*19f0*/  FFMA R43, R11.reuse, R18, R41 ;  /* 0x000000120b2b7223 */ /* 0x040fe20000000029 */
[----:B------:R-:W-:Y:S01]  /*1a00*/  FFMA R44, R11, R19, R10 ;  /* 0x000000130b2c7223 */ /* 0x000fe2000000000a */
[C---:B------:R-:W-:Y:S01]  /*1a10*/  FFMA R41, R15.reuse, R16, R50 ;  /* 0x000000100f297223 */ /* 0x040fe20000000032 */
[C---:B------:R-:W-:Y:S01]  /*1a20*/  FFMA R42, R15.reuse, R17, R42 ;  /* 0x000000110f2a7223 */ /* 0x040fe2000000002a */
[C---:B------:R-:W-:Y:S01]  /*1a30*/  FFMA R45, R15.reuse, R18, R45 ;  /* 0x000000120f2d7223 */ /* 0x040fe2000000002d */
[----:B------:R2:W3:Y:S01]  /*1a40*/  LDS.128 R8, [R38+0x1000] ;  /* 0x0010000026087984 */ /* 0x0004e20000000c00 */
[----:B------:R-:W-:-:S03]  /*1a50*/  FFMA R18, R15, R19, R14 ;  /* 0x000000130f127223 */ /* 0x000fc6000000000e */
[----:B------:R-:W4:Y:S04]  /*1a60*/  LDS.64 R16, [R24] ;  /* 0x0000000018107984 */ /* 0x000f280000000a00 */
[----:B------:R-:W5:Y:S01]  /*1a70*/  LDS.64 R14, [R24+0x80] ;  /* 0x00008000180e7984 */ /* 0x000f620000000a00 */
[----:B--2---:R-:W-:Y:S01]  /*1a80*/  IADD3 R38, PT, PT, R38, 0x1400, RZ ;  /* 0x0000140026267810 */ /* 0x004fe20007ffe0ff */
        /* <DEDUP_REMOVED lines=8> */
[----:B---3--:R-:W-:-:S03]  /*1b10*/  FFMA R31, R21, R8, R26 ;  /* 0x00000008151f7223 */ /* 0x008fc6000000001a */
[C---:B------:R-:W-:Y:S01]  /*1b20*/  FFMA R26, R21.reuse, R11, R20 ;  /* 0x0000000b151a7223 */ /* 0x040fe20000000014 */
[-C--:B------:R-:W-:Y:S01]  /*1b30*/  FFMA R30, R21, R9.reuse, R28 ;  /* 0x00000009151e7223 */ /* 0x080fe2000000001c */
[-C--:B------:R-:W-:Y:S01]  /*1b40*/  FFMA R34, R29, R9.reuse, R32 ;  /* 0x000000091d227223 */ /* 0x080fe20000000020 */
[-C--:B----4-:R-:W-:Y:S01]  /*1b50*/  FFMA R40, R5, R16.reuse, R40 ;  /* 0x0000001005287223 */ /* 0x090fe20000000028 */
[-C--:B------:R-:W-:Y:S01]  /*1b60*/  FFMA R20, R4, R16.reuse, R33 ;  /* 0x0000001004147223 */ /* 0x080fe20000000021 */
[-C--:B------:R-:W-:Y:S01]  /*1b70*/  FFMA R43, R6, R16.reuse, R43 ;  /* 0x00000010062b7223 */ /* 0x080fe2000000002b */
[----:B------:R-:W-:Y:S01]  /*1b80*/  FFMA R44, R7, R16, R44 ;  /* 0x00000010072c7223 */ /* 0x000fe2000000002c */
[-C--:B-----5:R-:W-:Y:S01]  /*1b90*/  FFMA R42, R5, R14.reuse, R42 ;  /* 0x0000000e052a7223 */ /* 0x0a0fe2000000002a */
[-C--:B------:R-:W-:Y:S01]  /*1ba0*/  FFMA R4, R4, R14.reuse, R41 ;  /* 0x0000000e04047223 */ /* 0x080fe20000000029 */
[-C--:B------:R-:W-:Y:S01]  /*1bb0*/  FFMA R45, R6, R14.reuse, R45 ;  /* 0x0000000e062d7223 */ /* 0x080fe2000000002d */
[----:B------:R-:W-:Y:S01]  /*1bc0*/  FFMA R18, R7, R14, R18 ;  /* 0x0000000e07127223 */ /* 0x000fe20000000012 */
[----:B------:R-:W-:Y:S01]  /*1bd0*/  FFMA R28, R17, R9, R40 ;  /* 0x00000009111c7223 */ /* 0x000fe20000000028 */
[C---:B------:R-:W-:Y:S01]  /*1be0*/  FFMA R39, R29.reuse, R8, R46 ;  /* 0x000000081d277223 */ /* 0x040fe2000000002e */
[CC--:B------:R-:W-:Y:S01]  /*1bf0*/  FFMA R37, R29.reuse, R10.reuse, R35 ;  /* 0x0000000a1d257223 */ /* 0x0c0fe20000000023 */
[----:B------:R-:W-:Y:S01]  /*1c00*/  FFMA R32, R29, R11, R48 ;  /* 0x0000000b1d207223 */ /* 0x000fe20000000030 */
[-C--:B------:R-:W-:Y:S01]  /*1c10*/  FFMA R33, R17, R10.reuse, R43 ;  /* 0x0000000a11217223 */ /* 0x080fe2000000002b */
[----:B------:R-:W-:Y:S01]  /*1c20*/  FFMA R40, R15, R9, R42 ;  /* 0x000000090f287223 */ /* 0x000fe2000000002a */
[----:B------:R-:W-:Y:S01]  /*1c30*/  FFMA R35, R21, R10, R19 ;  /* 0x0000000a15237223 */ /* 0x000fe20000000013 */
[CC--:B------:R-:W-:Y:S01]  /*1c40*/  FFMA R29, R17.reuse, R8.reuse, R20 ;  /* 0x00000008111d7223 */ /* 0x0c0fe20000000014 */
[-C--:B------:R-:W-:Y:S01]  /*1c50*/  FFMA R24, R17, R11.reuse, R44 ;  /* 0x0000000b11187223 */ /* 0x080fe2000000002c */
[C---:B------:R-:W-:Y:S01]  /*1c60*/  FFMA R41, R15.reuse, R8, R4 ;  /* 0x000000080f297223 */ /* 0x040fe20000000004 */
[C---:B------:R-:W-:Y:S01]  /*1c70*/  FFMA R43, R15.reuse, R10, R45 ;  /* 0x0000000a0f2b7223 */ /* 0x040fe2000000002d */
[----:B------:R-:W-:Y:S01]  /*1c80*/  FFMA R42, R15, R11, R18 ;  /* 0x0000000b0f2a7223 */ /* 0x000fe20000000012 */
[----:B------:R-:W-:Y:S06]  /*1c90*/  @P0 BRA `(.L_x_1) ;  /* 0xfffffff000840947 */ /* 0x000fec000383ffff */
[----:B------:R-:W-:Y:S01]  /*1ca0*/  UIADD3 UR4, UPT, UPT, UR4, 0x20, URZ ;  /* 0x0000002004047890 */ /* 0x000fe2000fffe0ff */
[----:B------:R-:W-:Y:S01]  /*1cb0*/  SHF.L.U32 R5, R0, 0x5, RZ ;  /* 0x0000000500057819 */ /* 0x000fe200000006ff */
[----:B------:R-:W-:Y:S01]  /*1cc0*/  BAR.SYNC.DEFER_BLOCKING 0x0 ;  /* 0x0000000000007b1d */ /* 0x000fe20000010000 */
[----:B------:R-:W-:-:S03]  /*1cd0*/  IADD3 R12, P1, PT, R12, 0x80, RZ ;  /* 0x000000800c0c7810 */ /* 0x000fc60007f3e0ff */
[----:B------:R-:W-:Y:S01]  /*1ce0*/  ISETP.LE.U32.AND P0, PT, R0, UR4, PT ;  /* 0x0000000400007c0c */ /* 0x000fe2000bf03070 */
[----:B------:R-:W-:Y:S01]  /*1cf0*/  IMAD.WIDE R2, R5, 0x4, R2 ;  /* 0x0000000405027825 */ /* 0x000fe200078e0202 */
[----:B------:R-:W-:-:S11]  /*1d00*/  IADD3.X R13, PT, PT, RZ, R13, RZ, P1, !PT ;  /* 0x0000000dff0d7210 */ /* 0x000fd60000ffe4ff */
[----:B------:R-:W-:Y:S05]  /*1d10*/  @!P0 BRA `(.L_x_2) ;  /* 0xffffffe400448947 */ /* 0x000fea000383ffff */
.L_x_0:
[----:B------:R-:W0:Y:S01]  /*1d20*/  S2R R17, SR_CTAID.Y ;  /* 0x0000000000117919 */ /* 0x000e220000002600 */
[----:B------:R-:W1:Y:S01]  /*1d30*/  LDCU UR4, c[0x0][0x360] ;  /* 0x00006c00ff0477ac */ /* 0x000e620008000800 */
[----:B------:R-:W-:Y:S01]  /*1d40*/  SHF.L.U32 R10, R25, 0x7, RZ ;  /* 0x00000007190a7819 */ /* 0x000fe200000006ff */
[----:B------:R-:W-:Y:S01]  /*1d50*/  BSSY.RECONVERGENT B0, `(.L_x_3) ;  /* 0x000002d000007945 */ /* 0x000fe20003800200 */
[----:B------:R-:W2:Y:S01]  /*1d60*/  LDCU.64 UR6, c[0x0][0x388] ;  /* 0x00007100ff0677ac */ /* 0x000ea20008000a00 */
[----:B-1----:R-:W-:-:S05]  /*1d70*/  IMAD R2, R23, UR4, R22 ;  /* 0x0000000417027c24 */ /* 0x002fca000f8e0216 */
[----:B------:R-:W-:Y:S02]  /*1d80*/  SHF.R.U32.HI R3, RZ, 0x3, R2 ;  /* 0x00000003ff037819 */ /* 0x000fe40000011602 */
[----:B------:R-:W-:Y:S02]  /*1d90*/  SHF.L.U32 R7, R2, 0x2, RZ ;  /* 0x0000000202077819 */ /* 0x000fe400000006ff */
[----:B------:R-:W-:Y:S02]  /*1da0*/  LOP3.LUT R15, R3, 0x1ffffffc, RZ, 0xc0, !PT ;  /* 0x1ffffffc030f7812 */ /* 0x000fe400078ec0ff */
[----:B------:R-:W-:Y:S02]  /*1db0*/  LOP3.LUT R7, R7, 0x7c, RZ, 0xc0, !PT ;  /* 0x0000007c07077812 */ /* 0x000fe400078ec0ff */
[----:B0-----:R-:W-:Y:S02]  /*1dc0*/  SHF.L.U32 R5, R17, 0x7, RZ ;  /* 0x0000000711057819 */ /* 0x001fe400000006ff */
[----:B------:R-:W-:Y:S01]  /*1dd0*/  LOP3.LUT R12, R7, R10, RZ, 0xfc, !PT ;  /* 0x0000000a070c7212 */ /* 0x000fe200078efcff */
[----:B------:R-:W-:Y:S01]  /*1de0*/  IMAD R2, R15, R0, R7 ;  /* 0x000000000f027224 */ /* 0x000fe200078e0207 */
[----:B------:R-:W-:-:S02]  /*1df0*/  IADD3 R9, PT, PT, R5, R15, RZ ;  /* 0x0000000f05097210 */ /* 0x000fc40007ffe0ff */
[C---:B------:R-:W-:Y:S02]  /*1e00*/  IADD3 R13, PT, PT, R12.reuse, 0x1, RZ ;  /* 0x000000010c0d7810 */ /* 0x040fe40007ffe0ff */
[C---:B------:R-:W-:Y:S02]  /*1e10*/  VIMNMX.U32 R3, PT, PT, R12.reuse, R9, !PT ;  /* 0x000000090c037248 */ /* 0x040fe40007fe0000 */
[----:B------:R-:W-:Y:S02]  /*1e20*/  IADD3 R11, PT, PT, R9, 0x1, RZ ;  /* 0x00000001090b7810 */ /* 0x000fe40007ffe0ff */
[-C--:B------:R-:W-:Y:S01]  /*1e30*/  ISETP.GE.U32.AND P2, PT, R3, R0.reuse, PT ;  /* 0x000000000300720c */ /* 0x080fe20003f46070 */
[----:B------:R-:W-:Y:S01]  /*1e40*/  IMAD R3, R5, R0, R10 ;  /* 0x0000000005037224 */ /* 0x000fe200078e020a */
[----:B------:R-:W-:Y:S02]  /*1e50*/  VIMNMX.U32 R5, PT, PT, R12, R11, !PT ;  /* 0x0000000b0c057248 */ /* 0x000fe40007fe0000 */
[----:B------:R-:W-:-:S02]  /*1e60*/  IADD3 R8, PT, PT, R9, 0x3, RZ ;  /* 0x0000000309087810 */ /* 0x000fc40007ffe0ff */
[----:B------:R-:W-:Y:S02]  /*1e70*/  IADD3 R4, P4, PT, R2, R3, RZ ;  /* 0x0000000302047210 */ /* 0x000fe40007f9e0ff */
[----:B------:R-:W-:Y:S02]  /*1e80*/  ISETP.GE.U32.AND P3, PT, R5, R0, PT ;  /* 0x000000000500720c */ /* 0x000fe40003f66070 */
[----:B------:R-:W-:Y:S02]  /*1e90*/  LEA.HI.X.SX32 R3, R3, RZ, 0x1, P4 ;  /* 0x000000ff03037211 */ /* 0x000fe400020f0eff */
[----:B--2---:R-:W-:Y:S02]  /*1ea0*/  LEA R2, P6, R4, UR6, 0x2 ;  /* 0x0000000604027c11 */ /* 0x004fe4000f8c10ff */
[----:B------:R-:W-:Y:S02]  /*1eb0*/  VIMNMX.U32 R5, PT, PT, R12, R8, !PT ;  /* 0x000000080c057248 */ /* 0x000fe40007fe0000 */
[----:B------:R-:W-:-:S02]  /*1ec0*/  LEA.HI.X R3, R4, UR7, R3, 0x2, P6 ;  /* 0x0000000704037c11 */ /* 0x000fc4000b0f1403 */
[----:B------:R-:W-:Y:S02]  /*1ed0*/  IADD3 R6, PT, PT, R9, 0x2, RZ ;  /* 0x0000000209067810 */ /* 0x000fe40007ffe0ff */
[----:B------:R-:W-:Y:S01]  /*1ee0*/  ISETP.GE.U32.AND P1, PT, R5, R0, PT ;  /* 0x000000000500720c */ /* 0x000fe20003f26070 */
[----:B------:R0:W-:Y:S01]  /*1ef0*/  @!P2 STG.E desc[UR8][R2.64], R39 ;  /* 0x000000270200a986 */ /* 0x0001e2000c101908 */
[----:B------:R-:W-:Y:S02]  /*1f00*/  VIMNMX.U32 R5, PT, PT, R9, R13, !PT ;  /* 0x0000000d09057248 */ /* 0x000fe40007fe0000 */
[----:B------:R-:W-:Y:S02]  /*1f10*/  VIMNMX.U32 R19, PT, PT, R12, R6, !PT ;  /* 0x000000060c137248 */ /* 0x000fe40007fe0000 */
[-C--:B------:R-:W-:Y:S01]  /*1f20*/  ISETP.GE.U32.AND P4, PT, R5, R0.reuse, PT ;  /* 0x000000000500720c */ /* 0x080fe20003f86070 */
[-C--:B------:R-:W-:Y:S01]  /*1f30*/  IMAD R5, R17, R0.reuse, RZ ;  /* 0x0000000011057224 */ /* 0x080fe200078e02ff */
[----:B------:R-:W-:-:S02]  /*1f40*/  ISETP.GE.U32.AND P0, PT, R19, R0, PT ;  /* 0x000000001300720c */ /* 0x000fc40003f06070 */
[----:B------:R-:W-:Y:S02]  /*1f50*/  VIMNMX.U32 R19, PT, PT, R11, R13, !PT ;  /* 0x0000000d0b137248 */ /* 0x000fe40007fe0000 */
[----:B------:R-:W-:Y:S02]  /*1f60*/  LEA R10, R5, R10, 0x7 ;  /* 0x0000000a050a7211 */ /* 0x000fe400078e38ff */
[----:B------:R-:W-:Y:S01]  /*1f70*/  ISETP.GE.U32.AND P5, PT, R19, R0, PT ;  /* 0x000000001300720c */ /* 0x000fe20003fa6070 */
[----:B0-----:R-:W-:-:S12]  /*1f80*/  @P3 BRA `(.L_x_4) ;  /* 0x0000000000243947 */ /* 0x001fd80003800000 */
[-C--:B------:R-:W-:Y:S02]  /*1f90*/  IMAD R4, R15, R0.reuse, R0 ;  /* 0x000000000f047224 */ /* 0x080fe400078e0200 */
[----:B------:R-:W-:-:S03]  /*1fa0*/  IMAD R5, R17, R0, R25 ;  /* 0x0000000011057224 */ /* 0x000fc600078e0219 */
[----:B------:R-:W-:Y:S02]  /*1fb0*/  IADD3 R4, PT, PT, R7, R4, RZ ;  /* 0x0000000407047210 */ /* 0x000fe40007ffe0ff */
[----:B------:R-:W-:-:S04]  /*1fc0*/  SHF.L.U32 R5, R5, 0x7, RZ ;  /* 0x0000000705057819 */ /* 0x000fc800000006ff */
[----:B------:R-:W-:-:S04]  /*1fd0*/  IADD3 R14, P2, PT, R4, R5, RZ ;  /* 0x00000005040e7210 */ /* 0x000fc80007f5e0ff */
[----:B------:R-:W-:Y:S02]  /*1fe0*/  LEA.HI.X.SX32 R5, R5, RZ, 0x1, P2 ;  /* 0x000000ff05057211 */ /* 0x000fe400010f0eff */
[----:B------:R-:W-:-:S04]  /*1ff0*/  LEA R4, P2, R14, UR6, 0x2 ;  /* 0x000000060e047c11 */ /* 0x000fc8000f8410ff */
[----:B------:R-:W-:-:S05]  /*2000*/  LEA.HI.X R5, R14, UR7, R5, 0x2, P2 ;  /* 0x000000070e057c11 */ /* 0x000fca00090f1405 */
[----:B------:R0:W-:Y:S04]  /*2010*/  STG.E desc[UR8][R4.64], R31 ;  /* 0x0000001f04007986 */ /* 0x0001e8000c101908 */
.L_x_4:
[----:B------:R-:W-:Y:S05]  /*2020*/  BSYNC.RECONVERGENT B0 ;  /* 0x0000000000007941 */ /* 0x000fea0003800200 */
.L_x_3:
[----:B------:R-:W-:Y:S01]  /*2030*/  BSSY.RECONVERGENT B0, `(.L_x_5) ;  /* 0x000000b000007945 */ /* 0x000fe20003800200 */
[----:B------:R-:W-:-:S03]  /*2040*/  IADD3 R15, PT, PT, R15, 0x2, RZ ;  /* 0x000000020f0f7810 */ /* 0x000fc60007ffe0ff */
[----:B------:R-:W-:Y:S05]  /*2050*/  @P0 BRA `(.L_x_6) ;  /* 0x0000000000200947 */ /* 0x000fea0003800000 */
[-C--:B0-----:R-:W-:Y:S02]  /*2060*/  IMAD R5, R17, R0.reuse, R25 ;  /* 0x0000000011057224 */ /* 0x081fe400078e0219 */
[----:B------:R-:W-:-:S03]  /*2070*/  IMAD R4, R15, R0, R7 ;  /* 0x000000000f047224 */ /* 0x000fc600078e0207 */
[----:B------:R-:W-:-:S04]  /*2080*/  SHF.L.U32 R19, R5, 0x7, RZ ;  /* 0x0000000705137819 */ /* 0x000fc800000006ff */
[----:B------:R-:W-:-:S04]  /*2090*/  IADD3 R5, P0, PT, R19, R4, RZ ;  /* 0x0000000413057210 */ /* 0x000fc80007f1e0ff */
[----:B------:R-:W-:Y:S02]  /*20a0*/  LEA.HI.X.SX32 R14, R19, RZ, 0x1, P0 ;  /* 0x000000ff130e7211 */ /* 0x000fe400000f0eff */
[----:B------:R-:W-:-:S04]  /*20b0*/  LEA R4, P0, R5, UR6, 0x2 ;  /* 0x0000000605047c11 */ /* 0x000fc8000f8010ff */
[----:B------:R-:W-:-:S05]  /*20c0*/  LEA.HI.X R5, R5, UR7, R14, 0x2, P0 ;  /* 0x0000000705057c11 */ /* 0x000fca00080f140e */
[----:B------:R1:W-:Y:S04]  /*20d0*/  STG.E desc[UR8][R4.64], R29 ;  /* 0x0000001d04007986 */ /* 0x0003e8000c101908 */
.L_x_6:
[----:B------:R-:W-:Y:S05]  /*20e0*/  BSYNC.RECONVERGENT B0 ;  /* 0x0000000000007941 */ /* 0x000fea0003800200 */
.L_x_5:
[----:B------:R-:W-:Y:S04]  /*20f0*/  BSSY.RECONVERGENT B0, `(.L_x_7) ;  /* 0x000000e000007945 */ /* 0x000fe80003800200 */
[----:B------:R-:W-:Y:S05]  /*2100*/  @P1 BRA `(.L_x_8) ;  /* 0x0000000000301947 */ /* 0x000fea0003800000 */
[----:B------:R-:W0:Y:S01]  /*2110*/  LDCU UR4, c[0x0][0x360] ;  /* 0x00006c00ff0477ac */ /* 0x000e220008000800 */
[----:B------:R-:W-:-:S05]  /*2120*/  IMAD R17, R17, R0, R25 ;  /* 0x0000000011117224 */ /* 0x000fca00078e0219 */
[----:B------:R-:W-:Y:S01]  /*2130*/  SHF.L.U32 R17, R17, 0x7, RZ ;  /* 0x0000000711117819 */ /* 0x000fe200000006ff */
[----:B01----:R-:W-:-:S05]  /*2140*/  IMAD R4, R23, UR4, R22 ;  /* 0x0000000417047c24 */ /* 0x003fca000f8e0216 */
[----:B------:R-:W-:-:S04]  /*2150*/  SHF.R.U32.HI R4, RZ, 0x3, R4 ;  /* 0x00000003ff047819 */ /* 0x000fc80000011604 */
[----:B------:R-:W-:-:S05]  /*2160*/  LOP3.LUT R4, R4, 0x3, RZ, 0xfc, !PT ;  /* 0x0000000304047812 */ /* 0x000fca00078efcff */
[----:B------:R-:W-:-:S05]  /*2170*/  IMAD R4, R4, R0, R7 ;  /* 0x0000000004047224 */ /* 0x000fca00078e0207 */
[----:B------:R-:W-:-:S04]  /*2180*/  IADD3 R5, P0, PT, R17, R4, RZ ;  /* 0x0000000411057210 */ /* 0x000fc80007f1e0ff */
[----:B------:R-:W-:Y:S02]  /*2190*/  LEA.HI.X.SX32 R14, R17, RZ, 0x1, P0 ;  /* 0x000000ff110e7211 */ /* 0x000fe400000f0eff */
[----:B------:R-:W-:-:S04]  /*21a0*/  LEA R4, P0, R5, UR6, 0x2 ;  /* 0x0000000605047c11 */ /* 0x000fc8000f8010ff */
[----:B------:R-:W-:-:S05]  /*21b0*/  LEA.HI.X R5, R5, UR7, R14, 0x2, P0 ;  /* 0x0000000705057c11 */ /* 0x000fca00080f140e */
[----:B------:R2:W-:Y:S04]  /*21c0*/  STG.E desc[UR8][R4.64], R41 ;  /* 0x0000002904007986 */ /* 0x0005e8000c101908 */
.L_x_8:
[----:B------:R-:W-:Y:S05]  /*21d0*/  BSYNC.RECONVERGENT B0 ;  /* 0x0000000000007941 */ /* 0x000fea0003800200 */
.L_x_7:
[----:B------:R3:W-:Y:S01]  /*21e0*/  @!P4 STG.E desc[UR8][R2.64+0x4], R34 ;  /* 0x000004220200c986 */ /* 0x0007e2000c101908 */
[----:B------:R-:W-:Y:S01]  /*21f0*/  BSSY.RECONVERGENT B0, `(.L_x_9) ;  /* 0x000000f000007945 */ /* 0x000fe20003800200 */
[----:B------:R-:W-:Y:S02]  /*2200*/  VIMNMX.U32 R17, PT, PT, R6, R13, !PT ;  /* 0x0000000d06117248 */ /* 0x000fe40007fe0000 */
[----:B------:R-:W-:Y:S01]  /*2210*/  SHF.R.S32.HI R14, RZ, 0x1f, R10 ;  /* 0x0000001fff0e7819 */ /* 0x000fe2000001140a */
[----:B------:R-:W-:Y:S06]  /*2220*/  @P5 BRA `(.L_x_10) ;  /* 0x00000000002c5947 */ /* 0x000fec0003800000 */
[----:B------:R-:W0:Y:S02]  /*2230*/  LDCU UR4, c[0x0][0x360] ;  /* 0x00006c00ff0477ac */ /* 0x000e240008000800 */
[----:B012---:R-:W-:-:S05]  /*2240*/  IMAD R4, R23, UR4, R22 ;  /* 0x0000000417047c24 */ /* 0x007fca000f8e0216 */
[----:B------:R-:W-:-:S05]  /*2250*/  SHF.R.U32.HI R5, RZ, 0x5, R4 ;  /* 0x00000005ff057819 */ /* 0x000fca0000011604 */
[----:B------:R-:W-:-:S05]  /*2260*/  IMAD R5, R5, R0, RZ ;  /* 0x0000000005057224 */ /* 0x000fca00078e02ff */
[----:B------:R-:W-:-:S04]  /*2270*/  LEA R4, R5, R0, 0x2 ;  /* 0x0000000005047211 */ /* 0x000fc800078e10ff */
[----:B------:R-:W-:-:S04]  /*2280*/  IADD3 R5, PT, PT, R7, 0x1, R4 ;  /* 0x0000000107057810 */ /* 0x000fc80007ffe004 */
[----:B------:R-:W-:-:S04]  /*2290*/  IADD3 R5, P0, PT, R10, R5, RZ ;  /* 0x000000050a057210 */ /* 0x000fc80007f1e0ff */
[----:B------:R-:W-:Y:S02]  /*22a0*/  IADD3.X R16, PT, PT, RZ, R14, RZ, P0, !PT ;  /* 0x0000000eff107210 */ /* 0x000fe400007fe4ff */
[----:B------:R-:W-:-:S04]  /*22b0*/  LEA R4, P0, R5, UR6, 0x2 ;  /* 0x0000000605047c11 */ /* 0x000fc8000f8010ff */
[----:B------:R-:W-:-:S05]  /*22c0*/  LEA.HI.X R5, R5, UR7, R16, 0x2, P0 ;  /* 0x0000000705057c11 */ /* 0x000fca00080f1410 */
[----:B------:R4:W-:Y:S04]  /*22d0*/  STG.E desc[UR8][R4.64], R30 ;  /* 0x0000001e04007986 */ /* 0x0009e8000c101908 */
.L_x_10:
[----:B------:R-:W-:Y:S05]  /*22e0*/  BSYNC.RECONVERGENT B0 ;  /* 0x0000000000007941 */ /* 0x000fea0003800200 */
.L_x_9:
[----:B------:R-:W5:Y:S01]  /*22f0*/  LDCU UR4, c[0x0][0x360] ;  /* 0x00006c00ff0477ac */ /* 0x000f620008000800 */
[-C--:B------:R-:W-:Y:S02]  /*2300*/  ISETP.GE.U32.AND P0, PT, R17, R0.reuse, PT ;  /* 0x000000001100720c */ /* 0x080fe40003f06070 */
[----:B------:R-:W-:Y:S02]  /*2310*/  VIMNMX.U32 R13, PT, PT, R8, R13, !PT ;  /* 0x0000000d080d7248 */ /* 0x000fe40007fe0000 */
[----:B------:R-:W-:Y:S02]  /*2320*/  IADD3 R18, PT, PT, R12, 0x2, RZ ;  /* 0x000000020c127810 */ /* 0x000fe40007ffe0ff */
[----:B------:R-:W-:Y:S02]  /*2330*/  ISETP.GE.U32.AND P3, PT, R13, R0, PT ;  /* 0x000000000d00720c */ /* 0x000fe40003f66070 */
[----:B------:R-:W-:Y:S02]  /*2340*/  VIMNMX.U32 R17, PT, PT, R9, R18, !PT ;  /* 0x0000001209117248 */ /* 0x000fe40007fe0000 */
[----:B------:R-:W-:-:S02]  /*2350*/  IADD3 R21, PT, PT, R7, 0x2, RZ ;  /* 0x0000000207157810 */ /* 0x000fc40007ffe0ff */
[----:B------:R-:W-:Y:S01]  /*2360*/  IADD3 R20, PT, PT, R12, 0x3, RZ ;  /* 0x000000030c147810 */ /* 0x000fe20007ffe0ff */
[C---:B012-4-:R-:W-:Y:S01]  /*2370*/  @!P0 IMAD R5, R15.reuse, R0, R7 ;  /* 0x000000000f058224 */ /* 0x057fe200078e0207 */
[----:B------:R-:W-:Y:S01]  /*2380*/  VIMNMX.U32 R25, PT, PT, R8, R18, !PT ;  /* 0x0000001208197248 */ /* 0x000fe20007fe0000 */
[-C--:B------:R-:W-:Y:S01]  /*2390*/  IMAD R15, R15, R0.reuse, R21 ;  /* 0x000000000f0f7224 */ /* 0x080fe200078e0215 */
[----:B------:R-:W-:Y:S01]  /*23a0*/  ISETP.GE.U32.AND P5, PT, R17, R0, PT ;  /* 0x000000001100720c */ /* 0x000fe20003fa6070 */
[----:B-----5:R-:W-:Y:S01]  /*23b0*/  IMAD R22, R23, UR4, R22 ;  /* 0x0000000417167c24 */ /* 0x020fe2000f8e0216 */
[----:B------:R-:W-:Y:S02]  /*23c0*/  @!P0 IADD3 R16, P1, PT, R5, R10, RZ ;  /* 0x0000000a05108210 */ /* 0x000fe40007f3e0ff */
[----:B------:R-:W-:Y:S02]  /*23d0*/  VIMNMX.U32 R5, PT, PT, R11, R18, !PT ;  /* 0x000000120b057248 */ /* 0x000fe40007fe0000 */
[----:B------:R-:W-:-:S02]  /*23e0*/  SHF.R.U32.HI R22, RZ, 0x3, R22 ;  /* 0x00000003ff167819 */ /* 0x000fc40000011616 */
[----:B------:R-:W-:Y:S02]  /*23f0*/  @!P0 IADD3.X R13, PT, PT, RZ, R14, RZ, P1, !PT ;  /* 0x0000000eff0d8210 */ /* 0x000fe40000ffe4ff */
[----:B------:R-:W-:Y:S02]  /*2400*/  @!P0 LEA R4, P1, R16, UR6, 0x2 ;  /* 0x0000000610048c11 */ /* 0x000fe4000f8210ff */
[----:B------:R-:W-:Y:S02]  /*2410*/  LOP3.LUT R19, R22, 0x3, RZ, 0xfc, !PT ;  /* 0x0000000316137812 */ /* 0x000fe400078efcff */
[-C--:B------:R-:W-:Y:S02]  /*2420*/  ISETP.GE.U32.AND P4, PT, R5, R0.reuse, PT ;  /* 0x000000000500720c */ /* 0x080fe40003f86070 */
[----:B------:R-:W-:Y:S01]  /*2430*/  @!P0 LEA.HI.X R5, R16, UR7, R13, 0x2, P1 ;  /* 0x0000000710058c11 */ /* 0x000fe200088f140d */
[----:B------:R-:W-:Y:S01]  /*2440*/  @!P3 IMAD R13, R19, R0, R7 ;  /* 0x00000000130db224 */ /* 0x000fe200078e0207 */
[----:B------:R-:W-:-:S02]  /*2450*/  LOP3.LUT R22, R22, 0x1ffffffc, RZ, 0xc0, !PT ;  /* 0x1ffffffc16167812 */ /* 0x000fc400078ec0ff */
[----:B------:R-:W-:Y:S01]  /*2460*/  VIMNMX.U32 R11, PT, PT, R11, R20, !PT ;  /* 0x000000140b0b7248 */ /* 0x000fe20007fe0000 */
[----:B------:R0:W-:Y:S01]  /*2470*/  @!P0 STG.E desc[UR8][R4.64+0x4], R28 ;  /* 0x0000041c04008986 */ /* 0x0001e2000c101908 */
[----:B------:R-:W-:Y:S02]  /*2480*/  @!P3 IADD3 R13, PT, PT, R13, 0x1, RZ ;  /* 0x000000010d0db810 */ /* 0x000fe40007ffe0ff */
[----:B------:R-:W-:Y:S02]  /*2490*/  LOP3.LUT R23, R22, 0x1, RZ, 0xfc, !PT ;  /* 0x0000000116177812 */ /* 0x000fe400078efcff */
[----:B------:R-:W-:Y:S02]  /*24a0*/  @!P3 IADD3 R13, P0, PT, R10, R13, RZ ;  /* 0x0000000d0a0db210 */ /* 0x000fe40007f1e0ff */
[-C--:B------:R-:W-:Y:S01]  /*24b0*/  ISETP.GE.U32.AND P1, PT, R25, R0.reuse, PT ;  /* 0x000000001900720c */ /* 0x080fe20003f26070 */
[----:B------:R-:W-:Y:S01]  /*24c0*/  @!P4 IMAD R17, R23, R0, R21 ;  /* 0x000000001711c224 */ /* 0x000fe200078e0215 */
[----:B------:R-:W-:-:S02]  /*24d0*/  @!P3 IADD3.X R30, PT, PT, RZ, R14, RZ, P0, !PT ;  /* 0x0000000eff1eb210 */ /* 0x000fc400007fe4ff */
[C---:B------:R-:W-:Y:S02]  /*24e0*/  @!P3 LEA R12, P0, R13.reuse, UR6, 0x2 ;  /* 0x000000060d0cbc11 */ /* 0x040fe4000f8010ff */
[C---:B------:R-:W-:Y:S02]  /*24f0*/  @!P4 IADD3 R17, P2, PT, R10.reuse, R17, RZ ;  /* 0x000000110a11c210 */ /* 0x040fe40007f5e0ff */
[----:B------:R-:W-:Y:S02]  /*2500*/  @!P3 LEA.HI.X R13, R13, UR7, R30, 0x2, P0 ;  /* 0x000000070d0dbc11 */ /* 0x000fe400080f141e */
[-C--:B------:R-:W-:Y:S02]  /*2510*/  ISETP.GE.U32.AND P0, PT, R11, R0.reuse, PT ;  /* 0x000000000b00720c */ /* 0x080fe40003f06070 */
[----:B------:R-:W-:Y:S01]  /*2520*/  IADD3 R11, P6, PT, R10, R15, RZ ;  /* 0x0000000f0a0b7210 */ /* 0x000fe20007fde0ff */
[----:B------:R-:W-:Y:S01]  /*2530*/  @!P1 IMAD R21, R19, R0, R21 ;  /* 0x0000000013159224 */ /* 0x000fe200078e0215 */
[----:B------:R-:W-:Y:S01]  /*2540*/  @!P4 IADD3.X R22, PT, PT, RZ, R14, RZ, P2, !PT ;  /* 0x0000000eff16c210 */ /* 0x000fe200017fe4ff */
[----:B------:R1:W-:Y:S01]  /*2550*/  @!P3 STG.E desc[UR8][R12.64], R40 ;  /* 0x000000280c00b986 */ /* 0x0003e2000c101908 */
[----:B------:R-:W-:-:S02]  /*2560*/  @!P4 LEA R16, P2, R17, UR6, 0x2 ;  /* 0x000000061110cc11 */ /* 0x000fc4000f8410ff */
[----:B0-----:R-:W-:Y:S01]  /*2570*/  VIMNMX.U32 R5, PT, PT, R6, R18, !PT ;  /* 0x0000001206057248 */ /* 0x001fe20007fe0000 */
[----:B------:R0:W-:Y:S01]  /*2580*/  @!P5 STG.E desc[UR8][R2.64+0x8], R37 ;  /* 0x000008250200d986 */ /* 0x0001e2000c101908 */
[----:B------:R-:W-:Y:S02]  /*2590*/  IADD3.X R18, PT, PT, RZ, R14, RZ, P6, !PT ;  /* 0x0000000eff127210 */ /* 0x000fe400037fe4ff */
[----:B------:R-:W-:Y:S02]  /*25a0*/  LEA R4, P6, R11, UR6, 0x2 ;  /* 0x000000060b047c11 */ /* 0x000fe4000f8c10ff */
[----:B------:R-:W-:Y:S02]  /*25b0*/  @!P4 LEA.HI.X R17, R17, UR7, R22, 0x2, P2 ;  /* 0x000000071111cc11 */ /* 0x000fe400090f1416 */
[----:B------:R-:W-:Y:S02]  /*25c0*/  ISETP.GE.U32.AND P2, PT, R5, R0, PT ;  /* 0x000000000500720c */ /* 0x000fe40003f46070 */
[----:B------:R-:W-:Y:S01]  /*25d0*/  LEA.HI.X R5, R11, UR7, R18, 0x2, P6 ;  /* 0x000000070b057c11 */ /* 0x000fe2000b0f1412 */
[----:B------:R0:W-:Y:S01]  /*25e0*/  @!P4 STG.E desc[UR8][R16.64], R35 ;  /* 0x000000231000c986 */ /* 0x0001e2000c101908 */
[----:B------:R-:W-:-:S02]  /*25f0*/  IADD3 R11, PT, PT, R7, 0x3, RZ ;  /* 0x00000003070b7810 */ /* 0x000fc40007ffe0ff */
[----:B------:R-:W-:Y:S02]  /*2600*/  @!P1 IADD3 R21, P3, PT, R10, R21, RZ ;  /* 0x000000150a159210 */ /* 0x000fe40007f7e0ff */
[----:B------:R-:W-:Y:S01]  /*2610*/  VIMNMX.U32 R9, PT, PT, R9, R20, !PT ;  /* 0x0000001409097248 */ /* 0x000fe20007fe0000 */
[----:B------:R-:W-:Y:S01]  /*2620*/  @!P0 IMAD R23, R23, R0, R11 ;  /* 0x0000000017178224 */ /* 0x000fe200078e020b */
[-C--:B------:R-:W-:Y:S02]  /*2630*/  VIMNMX.U32 R15, PT, PT, R6, R20.reuse, !PT ;  /* 0x00000014060f7248 */ /* 0x080fe40007fe0000 */
[----:B------:R-:W-:Y:S01]  /*2640*/  VIMNMX.U32 R25, PT, PT, R8, R20, !PT ;  /* 0x0000001408197248 */ /* 0x000fe20007fe0000 */
[----:B------:R0:W-:Y:S01]  /*2650*/  @!P2 STG.E desc[UR8][R4.64], R33 ;  /* 0x000000210400a986 */ /* 0x0001e2000c101908 */
[----:B------:R-:W-:Y:S02]  /*2660*/  @!P1 IADD3.X R8, PT, PT, RZ, R14, RZ, P3, !PT ;  /* 0x0000000eff089210 */ /* 0x000fe40001ffe4ff */
[----:B------:R-:W-:-:S02]  /*2670*/  @!P1 LEA R6, P5, R21, UR6, 0x2 ;  /* 0x0000000615069c11 */ /* 0x000fc4000f8a10ff */
[----:B------:R-:W-:Y:S02]  /*2680*/  @!P0 IADD3 R23, P6, PT, R10, R23, RZ ;  /* 0x000000170a178210 */ /* 0x000fe40007fde0ff */
[-C--:B------:R-:W-:Y:S02]  /*2690*/  ISETP.GE.U32.AND P3, PT, R9, R0.reuse, PT ;  /* 0x000000000900720c */ /* 0x080fe40003f66070 */
[-C--:B------:R-:W-:Y:S02]  /*26a0*/  ISETP.GE.U32.AND P4, PT, R15, R0.reuse, PT ;  /* 0x000000000f00720c */ /* 0x080fe40003f86070 */
[----:B------:R-:W-:Y:S02]  /*26b0*/  @!P1 LEA.HI.X R7, R21, UR7, R8, 0x2, P5 ;  /* 0x0000000715079c11 */ /* 0x000fe4000a8f1408 */
[----:B------:R-:W-:Y:S02]  /*26c0*/  ISETP.GE.U32.AND P5, PT, R25, R0, PT ;  /* 0x000000001900720c */ /* 0x000fe40003fa6070 */
[----:B-1----:R-:W-:Y:S01]  /*26d0*/  @!P0 IADD3.X R12, PT, PT, RZ, R14, RZ, P6, !PT ;  /* 0x0000000eff0c8210 */ /* 0x002fe200037fe4ff */
[----:B------:R0:W-:Y:S01]  /*26e0*/  @!P1 STG.E desc[UR8][R6.64], R43 ;  /* 0x0000002b06009986 */ /* 0x0001e2000c101908 */
[----:B------:R-:W-:-:S03]  /*26f0*/  @!P0 LEA R8, P6, R23, UR6, 0x2 ;  /* 0x0000000617088c11 */ /* 0x000fc6000f8c10ff */
[----:B------:R0:W-:Y:S01]  /*2700*/  @!P3 STG.E desc[UR8][R2.64+0xc], R32 ;  /* 0x00000c200200b986 */ /* 0x0001e2000c101908 */
[----:B------:R-:W-:-:S05]  /*2710*/  @!P0 LEA.HI.X R9, R23, UR7, R12, 0x2, P6 ;  /* 0x0000000717098c11 */ /* 0x000fca000b0f140c */
[----:B------:R0:W-:Y:S04]  /*2720*/  @!P0 STG.E desc[UR8][R8.64], R26 ;  /* 0x0000001a08008986 */ /* 0x0001e8000c101908 */
[----:B------:R0:W-:Y:S01]  /*2730*/  @!P4 STG.E desc[UR8][R4.64+0x4], R24 ;  /* 0x000004180400c986 */ /* 0x0001e2000c101908 */
[----:B------:R-:W-:Y:S05]  /*2740*/  @P5 EXIT ;  /* 0x000000000000594d */ /* 0x000fea0003800000 */
[----:B------:R-:W-:-:S05]  /*2750*/  IMAD R11, R19, R0, R11 ;  /* 0x00000000130b7224 */ /* 0x000fca00078e020b */
[----:B------:R-:W-:-:S04]  /*2760*/  IADD3 R11, P0, PT, R10, R11, RZ ;  /* 0x0000000b0a0b7210 */ /* 0x000fc80007f1e0ff */
[----:B------:R-:W-:Y:S02]  /*2770*/  IADD3.X R14, PT, PT, RZ, R14, RZ, P0, !PT ;  /* 0x0000000eff0e7210 */ /* 0x000fe400007fe4ff */
[----:B0--3--:R-:W-:-:S04]  /*2780*/  LEA R2, P0, R11, UR6, 0x2 ;  /* 0x000000060b027c11 */ /* 0x009fc8000f8010ff */
[----:B------:R-:W-:-:S05]  /*2790*/  LEA.HI.X R3, R11, UR7, R14, 0x2, P0 ;  /* 0x000000070b037c11 */ /* 0x000fca00080f140e */
[----:B------:R-:W-:Y:S01]  /*27a0*/  STG.E desc[UR8][R2.64], R42 ;  /* 0x0000002a02007986 */ /* 0x000fe2000c101908 */
[----:B------:R-:W-:Y:S05]  /*27b0*/  EXIT ;  /* 0x000000000000794d */ /* 0x000fea0003800000 */
.L_x_11:
[----:B------:R-:W-:-:S00]  /*27c0*/  BRA `(.L_x_11) ;  /* 0xfffffffc00fc7947 */ /* 0x000fc0000383ffff */
[----:B------:R-:W-:-:S00]  /*27d0*/  NOP ;  /* 0x0000000000007918 */ /* 0x000fc00000000000 */
        /* <DEDUP_REMOVED lines=10> */
.L_x_12:


//--------------------- .nv.shared._Z6matMuliPfS_S_ --------------------------
	.section	.nv.shared._Z6matMuliPfS_S_,"aw",@nobits
	.sectionflags	@""
	.align	16
	.zero		1024


//--------------------- .nv.shared.reserved.0     --------------------------
	.section	.nv.shared.reserved.0,"aw",@nobits
	.weak		__nv_reservedSMEM_offset_0_alias
	.size		__nv_reservedSMEM_offset_0_alias, 0, 64
	.other		__nv_reservedSMEM_offset_0_alias,@"STO_CUDA_RESERVED_SHARED STV_DEFAULT"
__nv_reservedSMEM_offset_0_alias:
	.zero		0
	.zero		64


//--------------------- .nv.constant0._Z6matMuliPfS_S_ --------------------------
	.section	.nv.constant0._Z6matMuliPfS_S_,"a",@progbits
	.sectionflags	@""
	.align	4
.nv.constant0._Z6matMuliPfS_S_:
	.zero		928


//--------------------- SYMBOLS --------------------------

	.type		.nv.reservedSmem.offset0,@object
	.size		.nv.reservedSmem.offset0,0x4
	.type		.nv.reservedSmem.cap,@object
	.size		.nv.reservedSmem.cap,0x4
